//
// Generated by NVIDIA NVVM Compiler
//
// Compiler Build ID: CL-36424714
// Cuda compilation tools, release 13.0, V13.0.88
// Based on NVVM 20.0.0
//

.version 9.0
.target sm_100
.address_size 64

	// .globl	_Z27dialsDijkstra3D_CUDA_KernelPiS_S_S_iiiiiPb
.global .align 1 .b8 _ZN34_INTERNAL_a2ed5e3d_4_k_cu_ddbd1ddf4cuda3std3__45__cpo5beginE[1];
.global .align 1 .b8 _ZN34_INTERNAL_a2ed5e3d_4_k_cu_ddbd1ddf4cuda3std3__45__cpo3endE[1];
.global .align 1 .b8 _ZN34_INTERNAL_a2ed5e3d_4_k_cu_ddbd1ddf4cuda3std3__45__cpo6cbeginE[1];
.global .align 1 .b8 _ZN34_INTERNAL_a2ed5e3d_4_k_cu_ddbd1ddf4cuda3std3__45__cpo4cendE[1];
.global .align 1 .b8 _ZN34_INTERNAL_a2ed5e3d_4_k_cu_ddbd1ddf4cuda3std3__45__cpo6rbeginE[1];
.global .align 1 .b8 _ZN34_INTERNAL_a2ed5e3d_4_k_cu_ddbd1ddf4cuda3std3__45__cpo4rendE[1];
.global .align 1 .b8 _ZN34_INTERNAL_a2ed5e3d_4_k_cu_ddbd1ddf4cuda3std3__45__cpo7crbeginE[1];
.global .align 1 .b8 _ZN34_INTERNAL_a2ed5e3d_4_k_cu_ddbd1ddf4cuda3std3__45__cpo5crendE[1];
.global .align 1 .b8 _ZN34_INTERNAL_a2ed5e3d_4_k_cu_ddbd1ddf4cuda3std3__436_GLOBAL__N__a2ed5e3d_4_k_cu_ddbd1ddf6ignoreE[1];
.global .align 1 .b8 _ZN34_INTERNAL_a2ed5e3d_4_k_cu_ddbd1ddf4cuda3std3__419piecewise_constructE[1];
.global .align 1 .b8 _ZN34_INTERNAL_a2ed5e3d_4_k_cu_ddbd1ddf4cuda3std3__48in_placeE[1];
.global .align 1 .b8 _ZN34_INTERNAL_a2ed5e3d_4_k_cu_ddbd1ddf4cuda3std3__420unreachable_sentinelE[1];
.global .align 1 .b8 _ZN34_INTERNAL_a2ed5e3d_4_k_cu_ddbd1ddf4cuda3std3__47nulloptE[1];
.global .align 1 .b8 _ZN34_INTERNAL_a2ed5e3d_4_k_cu_ddbd1ddf4cuda3std3__48unexpectE[1];
.global .align 1 .b8 _ZN34_INTERNAL_a2ed5e3d_4_k_cu_ddbd1ddf4cuda3std6ranges3__45__cpo4swapE[1];
.global .align 1 .b8 _ZN34_INTERNAL_a2ed5e3d_4_k_cu_ddbd1ddf4cuda3std6ranges3__45__cpo9iter_moveE[1];
.global .align 1 .b8 _ZN34_INTERNAL_a2ed5e3d_4_k_cu_ddbd1ddf4cuda3std6ranges3__45__cpo5beginE[1];
.global .align 1 .b8 _ZN34_INTERNAL_a2ed5e3d_4_k_cu_ddbd1ddf4cuda3std6ranges3__45__cpo3endE[1];
.global .align 1 .b8 _ZN34_INTERNAL_a2ed5e3d_4_k_cu_ddbd1ddf4cuda3std6ranges3__45__cpo6cbeginE[1];
.global .align 1 .b8 _ZN34_INTERNAL_a2ed5e3d_4_k_cu_ddbd1ddf4cuda3std6ranges3__45__cpo4cendE[1];
.global .align 1 .b8 _ZN34_INTERNAL_a2ed5e3d_4_k_cu_ddbd1ddf4cuda3std6ranges3__45__cpo7advanceE[1];
.global .align 1 .b8 _ZN34_INTERNAL_a2ed5e3d_4_k_cu_ddbd1ddf4cuda3std6ranges3__45__cpo9iter_swapE[1];
.global .align 1 .b8 _ZN34_INTERNAL_a2ed5e3d_4_k_cu_ddbd1ddf4cuda3std6ranges3__45__cpo4nextE[1];
.global .align 1 .b8 _ZN34_INTERNAL_a2ed5e3d_4_k_cu_ddbd1ddf4cuda3std6ranges3__45__cpo4prevE[1];
.global .align 1 .b8 _ZN34_INTERNAL_a2ed5e3d_4_k_cu_ddbd1ddf4cuda3std6ranges3__45__cpo4dataE[1];
.global .align 1 .b8 _ZN34_INTERNAL_a2ed5e3d_4_k_cu_ddbd1ddf4cuda3std6ranges3__45__cpo5cdataE[1];
.global .align 1 .b8 _ZN34_INTERNAL_a2ed5e3d_4_k_cu_ddbd1ddf4cuda3std6ranges3__45__cpo4sizeE[1];
.global .align 1 .b8 _ZN34_INTERNAL_a2ed5e3d_4_k_cu_ddbd1ddf4cuda3std6ranges3__45__cpo5ssizeE[1];
.global .align 1 .b8 _ZN34_INTERNAL_a2ed5e3d_4_k_cu_ddbd1ddf4cuda3std6ranges3__45__cpo8distanceE[1];
.global .align 1 .b8 _ZN34_INTERNAL_a2ed5e3d_4_k_cu_ddbd1ddf6thrust24THRUST_300001_SM_1000_NS8cuda_cub3parE[1];
.global .align 1 .b8 _ZN34_INTERNAL_a2ed5e3d_4_k_cu_ddbd1ddf6thrust24THRUST_300001_SM_1000_NS8cuda_cub10par_nosyncE[1];
.global .align 1 .b8 _ZN34_INTERNAL_a2ed5e3d_4_k_cu_ddbd1ddf6thrust24THRUST_300001_SM_1000_NS6system6detail10sequential3seqE[1];
.global .align 1 .b8 _ZN34_INTERNAL_a2ed5e3d_4_k_cu_ddbd1ddf6thrust24THRUST_300001_SM_1000_NS12placeholders2_1E[1];
.global .align 1 .b8 _ZN34_INTERNAL_a2ed5e3d_4_k_cu_ddbd1ddf6thrust24THRUST_300001_SM_1000_NS12placeholders2_2E[1];
.global .align 1 .b8 _ZN34_INTERNAL_a2ed5e3d_4_k_cu_ddbd1ddf6thrust24THRUST_300001_SM_1000_NS12placeholders2_3E[1];
.global .align 1 .b8 _ZN34_INTERNAL_a2ed5e3d_4_k_cu_ddbd1ddf6thrust24THRUST_300001_SM_1000_NS12placeholders2_4E[1];
.global .align 1 .b8 _ZN34_INTERNAL_a2ed5e3d_4_k_cu_ddbd1ddf6thrust24THRUST_300001_SM_1000_NS12placeholders2_5E[1];
.global .align 1 .b8 _ZN34_INTERNAL_a2ed5e3d_4_k_cu_ddbd1ddf6thrust24THRUST_300001_SM_1000_NS12placeholders2_6E[1];
.global .align 1 .b8 _ZN34_INTERNAL_a2ed5e3d_4_k_cu_ddbd1ddf6thrust24THRUST_300001_SM_1000_NS12placeholders2_7E[1];
.global .align 1 .b8 _ZN34_INTERNAL_a2ed5e3d_4_k_cu_ddbd1ddf6thrust24THRUST_300001_SM_1000_NS12placeholders2_8E[1];
.global .align 1 .b8 _ZN34_INTERNAL_a2ed5e3d_4_k_cu_ddbd1ddf6thrust24THRUST_300001_SM_1000_NS12placeholders2_9E[1];
.global .align 1 .b8 _ZN34_INTERNAL_a2ed5e3d_4_k_cu_ddbd1ddf6thrust24THRUST_300001_SM_1000_NS12placeholders3_10E[1];
.global .align 1 .b8 _ZN34_INTERNAL_a2ed5e3d_4_k_cu_ddbd1ddf6thrust24THRUST_300001_SM_1000_NS3seqE[1];

.visible .entry _Z27dialsDijkstra3D_CUDA_KernelPiS_S_S_iiiiiPb(
	.param .u64 .ptr .align 1 _Z27dialsDijkstra3D_CUDA_KernelPiS_S_S_iiiiiPb_param_0,
	.param .u64 .ptr .align 1 _Z27dialsDijkstra3D_CUDA_KernelPiS_S_S_iiiiiPb_param_1,
	.param .u64 .ptr .align 1 _Z27dialsDijkstra3D_CUDA_KernelPiS_S_S_iiiiiPb_param_2,
	.param .u64 .ptr .align 1 _Z27dialsDijkstra3D_CUDA_KernelPiS_S_S_iiiiiPb_param_3,
	.param .u32 _Z27dialsDijkstra3D_CUDA_KernelPiS_S_S_iiiiiPb_param_4,
	.param .u32 _Z27dialsDijkstra3D_CUDA_KernelPiS_S_S_iiiiiPb_param_5,
	.param .u32 _Z27dialsDijkstra3D_CUDA_KernelPiS_S_S_iiiiiPb_param_6,
	.param .u32 _Z27dialsDijkstra3D_CUDA_KernelPiS_S_S_iiiiiPb_param_7,
	.param .u32 _Z27dialsDijkstra3D_CUDA_KernelPiS_S_S_iiiiiPb_param_8,
	.param .u64 .ptr .align 1 _Z27dialsDijkstra3D_CUDA_KernelPiS_S_S_iiiiiPb_param_9
)
{
	.reg .pred 	%p<316>;
	.reg .b16 	%rs<53>;
	.reg .b32 	%r<661>;
	.reg .b64 	%rd<275>;

	ld.param.u64 	%rd6, [_Z27dialsDijkstra3D_CUDA_KernelPiS_S_S_iiiiiPb_param_0];
	ld.param.u64 	%rd5, [_Z27dialsDijkstra3D_CUDA_KernelPiS_S_S_iiiiiPb_param_1];
	ld.param.u64 	%rd7, [_Z27dialsDijkstra3D_CUDA_KernelPiS_S_S_iiiiiPb_param_2];
	ld.param.u64 	%rd8, [_Z27dialsDijkstra3D_CUDA_KernelPiS_S_S_iiiiiPb_param_3];
	ld.param.u32 	%r222, [_Z27dialsDijkstra3D_CUDA_KernelPiS_S_S_iiiiiPb_param_4];
	ld.param.u32 	%r223, [_Z27dialsDijkstra3D_CUDA_KernelPiS_S_S_iiiiiPb_param_5];
	ld.param.u32 	%r224, [_Z27dialsDijkstra3D_CUDA_KernelPiS_S_S_iiiiiPb_param_6];
	ld.param.u32 	%r225, [_Z27dialsDijkstra3D_CUDA_KernelPiS_S_S_iiiiiPb_param_7];
	ld.param.u32 	%r226, [_Z27dialsDijkstra3D_CUDA_KernelPiS_S_S_iiiiiPb_param_8];
	ld.param.u64 	%rd9, [_Z27dialsDijkstra3D_CUDA_KernelPiS_S_S_iiiiiPb_param_9];
	cvta.to.global.u64 	%rd1, %rd9;
	cvta.to.global.u64 	%rd2, %rd7;
	cvta.to.global.u64 	%rd3, %rd8;
	cvta.to.global.u64 	%rd4, %rd6;
	mov.u32 	%r227, %ctaid.x;
	mov.u32 	%r228, %ntid.x;
	mov.u32 	%r229, %tid.x;
	mad.lo.s32 	%r1, %r227, %r228, %r229;
	mul.lo.s32 	%r230, %r224, %r223;
	mul.lo.s32 	%r231, %r230, %r225;
	setp.ge.s32 	%p29, %r1, %r231;
	@%p29 bra 	$L__BB0_238;
	mul.wide.s32 	%rd10, %r1, 4;
	add.s64 	%rd11, %rd4, %rd10;
	ld.global.u32 	%r232, [%rd11];
	setp.ne.s32 	%p30, %r232, %r226;
	@%p30 bra 	$L__BB0_238;
	cvta.to.global.u64 	%rd12, %rd5;
	add.s64 	%rd14, %rd12, %rd10;
	ld.global.u32 	%r233, [%rd14];
	setp.eq.s32 	%p31, %r233, 0;
	@%p31 bra 	$L__BB0_238;
	mul.lo.s32 	%r234, %r225, %r224;
	div.s32 	%r2, %r1, %r234;
	mul.lo.s32 	%r235, %r2, %r234;
	sub.s32 	%r236, %r1, %r235;
	div.s32 	%r3, %r236, %r225;
	rem.s32 	%r4, %r1, %r225;
	setp.gt.s32 	%p32, %r222, 0;
	add.s32 	%r659, %r222, -1;
	@%p32 bra 	$L__BB0_82;
	setp.lt.s32 	%p218, %r2, 1;
	setp.gt.s32 	%p219, %r2, %r223;
	or.pred  	%p1, %p218, %p219;
	setp.lt.s32 	%p220, %r3, 1;
	setp.gt.s32 	%p221, %r3, %r224;
	or.pred  	%p2, %p220, %p221;
	or.pred  	%p3, %p1, %p2;
	setp.lt.s32 	%p222, %r4, 1;
	setp.lt.s32 	%p223, %r225, 0;
	or.pred  	%p4, %p222, %p223;
	or.pred  	%p224, %p3, %p4;
	@%p224 bra 	$L__BB0_7;
	add.s32 	%r475, %r2, -1;
	mad.lo.s32 	%r476, %r475, %r224, %r3;
	add.s32 	%r477, %r476, -1;
	mad.lo.s32 	%r478, %r477, %r225, %r4;
	add.s32 	%r6, %r478, -1;
	add.s32 	%r479, %r226, 17;
	mul.wide.s32 	%rd171, %r6, 4;
	add.s64 	%rd172, %rd4, %rd171;
	atom.global.min.s32 	%r480, [%rd172], %r479;
	setp.ge.s32 	%p225, %r479, %r480;
	@%p225 bra 	$L__BB0_7;
	add.s64 	%rd174, %rd2, %rd171;
	mov.b32 	%r481, 1;
	st.global.u32 	[%rd174], %r481;
	mov.b16 	%rs27, 1;
	st.global.u8 	[%rd1], %rs27;
$L__BB0_7:
	or.b32  	%r482, %r4, %r225;
	and.b32  	%r7, %r482, -2147483648;
	shr.u32 	%r483, %r482, 31;
	and.b32  	%r484, %r483, 1;
	setp.eq.b32 	%p226, %r484, 1;
	or.pred  	%p227, %p3, %p226;
	@%p227 bra 	$L__BB0_10;
	add.s32 	%r485, %r2, -1;
	mad.lo.s32 	%r486, %r485, %r224, %r3;
	add.s32 	%r487, %r486, -1;
	mad.lo.s32 	%r8, %r487, %r225, %r4;
	add.s32 	%r488, %r226, 14;
	mul.wide.s32 	%rd175, %r8, 4;
	add.s64 	%rd176, %rd4, %rd175;
	atom.global.min.s32 	%r489, [%rd176], %r488;
	setp.ge.s32 	%p228, %r488, %r489;
	@%p228 bra 	$L__BB0_10;
	add.s64 	%rd178, %rd2, %rd175;
	mov.b32 	%r490, 1;
	st.global.u32 	[%rd178], %r490;
	mov.b16 	%rs28, 1;
	st.global.u8 	[%rd1], %rs28;
$L__BB0_10:
	add.s32 	%r9, %r4, 1;
	setp.lt.s32 	%p229, %r4, -1;
	setp.ge.s32 	%p230, %r9, %r225;
	or.pred  	%p5, %p229, %p230;
	or.pred  	%p232, %p3, %p5;
	@%p232 bra 	$L__BB0_13;
	add.s32 	%r491, %r2, -1;
	mad.lo.s32 	%r492, %r491, %r224, %r3;
	add.s32 	%r493, %r492, -1;
	mad.lo.s32 	%r10, %r493, %r225, %r9;
	add.s32 	%r494, %r226, 17;
	mul.wide.s32 	%rd179, %r10, 4;
	add.s64 	%rd180, %rd4, %rd179;
	atom.global.min.s32 	%r495, [%rd180], %r494;
	setp.ge.s32 	%p233, %r494, %r495;
	@%p233 bra 	$L__BB0_13;
	add.s64 	%rd182, %rd2, %rd179;
	mov.b32 	%r496, 1;
	st.global.u32 	[%rd182], %r496;
	mov.b16 	%rs29, 1;
	st.global.u8 	[%rd1], %rs29;
$L__BB0_13:
	setp.lt.s32 	%p234, %r3, 0;
	setp.ge.s32 	%p235, %r3, %r224;
	or.pred  	%p236, %p234, %p235;
	or.pred  	%p237, %p1, %p236;
	or.pred  	%p238, %p237, %p4;
	@%p238 bra 	$L__BB0_16;
	add.s32 	%r497, %r2, -1;
	mad.lo.s32 	%r498, %r497, %r224, %r3;
	mad.lo.s32 	%r499, %r498, %r225, %r4;
	add.s32 	%r11, %r499, -1;
	add.s32 	%r500, %r226, 14;
	mul.wide.s32 	%rd183, %r11, 4;
	add.s64 	%rd184, %rd4, %rd183;
	atom.global.min.s32 	%r501, [%rd184], %r500;
	setp.ge.s32 	%p239, %r500, %r501;
	@%p239 bra 	$L__BB0_16;
	add.s64 	%rd186, %rd2, %rd183;
	mov.b32 	%r502, 1;
	st.global.u32 	[%rd186], %r502;
	mov.b16 	%rs30, 1;
	st.global.u8 	[%rd1], %rs30;
$L__BB0_16:
	setp.ne.s32 	%p240, %r7, 0;
	setp.lt.s32 	%p241, %r3, 0;
	setp.ge.s32 	%p242, %r3, %r224;
	or.pred  	%p6, %p241, %p242;
	or.pred  	%p243, %p1, %p6;
	or.pred  	%p244, %p243, %p240;
	@%p244 bra 	$L__BB0_19;
	add.s32 	%r503, %r2, -1;
	mad.lo.s32 	%r504, %r503, %r224, %r3;
	mad.lo.s32 	%r12, %r504, %r225, %r4;
	add.s32 	%r505, %r226, 10;
	mul.wide.s32 	%rd187, %r12, 4;
	add.s64 	%rd188, %rd4, %rd187;
	atom.global.min.s32 	%r506, [%rd188], %r505;
	setp.ge.s32 	%p245, %r505, %r506;
	@%p245 bra 	$L__BB0_19;
	add.s64 	%rd190, %rd2, %rd187;
	mov.b32 	%r507, 1;
	st.global.u32 	[%rd190], %r507;
	mov.b16 	%rs31, 1;
	st.global.u8 	[%rd1], %rs31;
$L__BB0_19:
	or.pred  	%p247, %p243, %p5;
	@%p247 bra 	$L__BB0_22;
	add.s32 	%r508, %r2, -1;
	mad.lo.s32 	%r509, %r508, %r224, %r3;
	mad.lo.s32 	%r13, %r509, %r225, %r9;
	add.s32 	%r510, %r226, 14;
	mul.wide.s32 	%rd191, %r13, 4;
	add.s64 	%rd192, %rd4, %rd191;
	atom.global.min.s32 	%r511, [%rd192], %r510;
	setp.ge.s32 	%p248, %r510, %r511;
	@%p248 bra 	$L__BB0_22;
	add.s64 	%rd194, %rd2, %rd191;
	mov.b32 	%r512, 1;
	st.global.u32 	[%rd194], %r512;
	mov.b16 	%rs32, 1;
	st.global.u8 	[%rd1], %rs32;
$L__BB0_22:
	add.s32 	%r14, %r3, 1;
	setp.lt.s32 	%p249, %r3, -1;
	setp.ge.s32 	%p250, %r14, %r224;
	or.pred  	%p7, %p249, %p250;
	or.pred  	%p8, %p1, %p7;
	or.pred  	%p252, %p8, %p4;
	@%p252 bra 	$L__BB0_25;
	add.s32 	%r513, %r2, -1;
	mad.lo.s32 	%r514, %r513, %r224, %r14;
	mad.lo.s32 	%r515, %r514, %r225, %r4;
	add.s32 	%r15, %r515, -1;
	add.s32 	%r516, %r226, 17;
	mul.wide.s32 	%rd195, %r15, 4;
	add.s64 	%rd196, %rd4, %rd195;
	atom.global.min.s32 	%r517, [%rd196], %r516;
	setp.ge.s32 	%p253, %r516, %r517;
	@%p253 bra 	$L__BB0_25;
	add.s64 	%rd198, %rd2, %rd195;
	mov.b32 	%r518, 1;
	st.global.u32 	[%rd198], %r518;
	mov.b16 	%rs33, 1;
	st.global.u8 	[%rd1], %rs33;
$L__BB0_25:
	setp.ne.s32 	%p254, %r7, 0;
	or.pred  	%p255, %p8, %p254;
	@%p255 bra 	$L__BB0_28;
	add.s32 	%r519, %r2, -1;
	mad.lo.s32 	%r520, %r519, %r224, %r14;
	mad.lo.s32 	%r16, %r520, %r225, %r4;
	add.s32 	%r521, %r226, 14;
	mul.wide.s32 	%rd199, %r16, 4;
	add.s64 	%rd200, %rd4, %rd199;
	atom.global.min.s32 	%r522, [%rd200], %r521;
	setp.ge.s32 	%p256, %r521, %r522;
	@%p256 bra 	$L__BB0_28;
	add.s64 	%rd202, %rd2, %rd199;
	mov.b32 	%r523, 1;
	st.global.u32 	[%rd202], %r523;
	mov.b16 	%rs34, 1;
	st.global.u8 	[%rd1], %rs34;
$L__BB0_28:
	or.pred  	%p257, %p8, %p5;
	@%p257 bra 	$L__BB0_31;
	add.s32 	%r524, %r2, -1;
	mad.lo.s32 	%r525, %r524, %r224, %r14;
	mad.lo.s32 	%r17, %r525, %r225, %r9;
	add.s32 	%r526, %r226, 17;
	mul.wide.s32 	%rd203, %r17, 4;
	add.s64 	%rd204, %rd4, %rd203;
	atom.global.min.s32 	%r527, [%rd204], %r526;
	setp.ge.s32 	%p258, %r526, %r527;
	@%p258 bra 	$L__BB0_31;
	add.s64 	%rd206, %rd2, %rd203;
	mov.b32 	%r528, 1;
	st.global.u32 	[%rd206], %r528;
	mov.b16 	%rs35, 1;
	st.global.u8 	[%rd1], %rs35;
$L__BB0_31:
	setp.lt.s32 	%p259, %r2, 0;
	setp.ge.s32 	%p260, %r2, %r223;
	or.pred  	%p9, %p259, %p260;
	or.pred  	%p261, %p9, %p2;
	or.pred  	%p262, %p261, %p4;
	@%p262 bra 	$L__BB0_34;
	mad.lo.s32 	%r529, %r2, %r224, %r3;
	add.s32 	%r530, %r529, -1;
	mad.lo.s32 	%r531, %r530, %r225, %r4;
	add.s32 	%r18, %r531, -1;
	add.s32 	%r532, %r226, 14;
	mul.wide.s32 	%rd207, %r18, 4;
	add.s64 	%rd208, %rd4, %rd207;
	atom.global.min.s32 	%r533, [%rd208], %r532;
	setp.ge.s32 	%p263, %r532, %r533;
	@%p263 bra 	$L__BB0_34;
	add.s64 	%rd210, %rd2, %rd207;
	mov.b32 	%r534, 1;
	st.global.u32 	[%rd210], %r534;
	mov.b16 	%rs36, 1;
	st.global.u8 	[%rd1], %rs36;
$L__BB0_34:
	setp.ne.s32 	%p264, %r7, 0;
	or.pred  	%p265, %p9, %p2;
	or.pred  	%p266, %p265, %p264;
	@%p266 bra 	$L__BB0_37;
	mad.lo.s32 	%r535, %r2, %r224, %r3;
	add.s32 	%r536, %r535, -1;
	mad.lo.s32 	%r19, %r536, %r225, %r4;
	add.s32 	%r537, %r226, 10;
	mul.wide.s32 	%rd211, %r19, 4;
	add.s64 	%rd212, %rd4, %rd211;
	atom.global.min.s32 	%r538, [%rd212], %r537;
	setp.ge.s32 	%p267, %r537, %r538;
	@%p267 bra 	$L__BB0_37;
	add.s64 	%rd214, %rd2, %rd211;
	mov.b32 	%r539, 1;
	st.global.u32 	[%rd214], %r539;
	mov.b16 	%rs37, 1;
	st.global.u8 	[%rd1], %rs37;
$L__BB0_37:
	or.pred  	%p268, %p9, %p2;
	or.pred  	%p269, %p268, %p5;
	@%p269 bra 	$L__BB0_40;
	mad.lo.s32 	%r540, %r2, %r224, %r3;
	add.s32 	%r541, %r540, -1;
	mad.lo.s32 	%r20, %r541, %r225, %r9;
	add.s32 	%r542, %r226, 14;
	mul.wide.s32 	%rd215, %r20, 4;
	add.s64 	%rd216, %rd4, %rd215;
	atom.global.min.s32 	%r543, [%rd216], %r542;
	setp.ge.s32 	%p270, %r542, %r543;
	@%p270 bra 	$L__BB0_40;
	add.s64 	%rd218, %rd2, %rd215;
	mov.b32 	%r544, 1;
	st.global.u32 	[%rd218], %r544;
	mov.b16 	%rs38, 1;
	st.global.u8 	[%rd1], %rs38;
$L__BB0_40:
	setp.lt.s32 	%p271, %r3, 0;
	setp.ge.s32 	%p272, %r3, %r224;
	or.pred  	%p273, %p271, %p272;
	or.pred  	%p274, %p9, %p273;
	or.pred  	%p275, %p274, %p4;
	@%p275 bra 	$L__BB0_43;
	mad.lo.s32 	%r545, %r2, %r224, %r3;
	mad.lo.s32 	%r546, %r545, %r225, %r4;
	add.s32 	%r21, %r546, -1;
	add.s32 	%r547, %r226, 10;
	mul.wide.s32 	%rd219, %r21, 4;
	add.s64 	%rd220, %rd4, %rd219;
	atom.global.min.s32 	%r548, [%rd220], %r547;
	setp.ge.s32 	%p276, %r547, %r548;
	@%p276 bra 	$L__BB0_43;
	add.s64 	%rd222, %rd2, %rd219;
	mov.b32 	%r549, 1;
	st.global.u32 	[%rd222], %r549;
	mov.b16 	%rs39, 1;
	st.global.u8 	[%rd1], %rs39;
$L__BB0_43:
	setp.lt.s32 	%p277, %r3, 0;
	setp.ge.s32 	%p278, %r3, %r224;
	or.pred  	%p279, %p277, %p278;
	or.pred  	%p280, %p9, %p279;
	or.pred  	%p281, %p280, %p5;
	@%p281 bra 	$L__BB0_46;
	mad.lo.s32 	%r550, %r2, %r224, %r3;
	mad.lo.s32 	%r22, %r550, %r225, %r9;
	add.s32 	%r551, %r226, 10;
	mul.wide.s32 	%rd223, %r22, 4;
	add.s64 	%rd224, %rd4, %rd223;
	atom.global.min.s32 	%r552, [%rd224], %r551;
	setp.ge.s32 	%p282, %r551, %r552;
	@%p282 bra 	$L__BB0_46;
	add.s64 	%rd226, %rd2, %rd223;
	mov.b32 	%r553, 1;
	st.global.u32 	[%rd226], %r553;
	mov.b16 	%rs40, 1;
	st.global.u8 	[%rd1], %rs40;
$L__BB0_46:
	or.pred  	%p10, %p9, %p7;
	or.pred  	%p283, %p10, %p4;
	@%p283 bra 	$L__BB0_49;
	mad.lo.s32 	%r554, %r2, %r224, %r14;
	mad.lo.s32 	%r555, %r554, %r225, %r4;
	add.s32 	%r23, %r555, -1;
	add.s32 	%r556, %r226, 14;
	mul.wide.s32 	%rd227, %r23, 4;
	add.s64 	%rd228, %rd4, %rd227;
	atom.global.min.s32 	%r557, [%rd228], %r556;
	setp.ge.s32 	%p284, %r556, %r557;
	@%p284 bra 	$L__BB0_49;
	add.s64 	%rd230, %rd2, %rd227;
	mov.b32 	%r558, 1;
	st.global.u32 	[%rd230], %r558;
	mov.b16 	%rs41, 1;
	st.global.u8 	[%rd1], %rs41;
$L__BB0_49:
	setp.ne.s32 	%p285, %r7, 0;
	or.pred  	%p286, %p10, %p285;
	@%p286 bra 	$L__BB0_52;
	mad.lo.s32 	%r559, %r2, %r224, %r14;
	mad.lo.s32 	%r24, %r559, %r225, %r4;
	add.s32 	%r560, %r226, 10;
	mul.wide.s32 	%rd231, %r24, 4;
	add.s64 	%rd232, %rd4, %rd231;
	atom.global.min.s32 	%r561, [%rd232], %r560;
	setp.ge.s32 	%p287, %r560, %r561;
	@%p287 bra 	$L__BB0_52;
	add.s64 	%rd234, %rd2, %rd231;
	mov.b32 	%r562, 1;
	st.global.u32 	[%rd234], %r562;
	mov.b16 	%rs42, 1;
	st.global.u8 	[%rd1], %rs42;
$L__BB0_52:
	or.pred  	%p288, %p10, %p5;
	@%p288 bra 	$L__BB0_55;
	mad.lo.s32 	%r563, %r2, %r224, %r14;
	mad.lo.s32 	%r25, %r563, %r225, %r9;
	add.s32 	%r564, %r226, 14;
	mul.wide.s32 	%rd235, %r25, 4;
	add.s64 	%rd236, %rd4, %rd235;
	atom.global.min.s32 	%r565, [%rd236], %r564;
	setp.ge.s32 	%p289, %r564, %r565;
	@%p289 bra 	$L__BB0_55;
	add.s64 	%rd238, %rd2, %rd235;
	mov.b32 	%r566, 1;
	st.global.u32 	[%rd238], %r566;
	mov.b16 	%rs43, 1;
	st.global.u8 	[%rd1], %rs43;
$L__BB0_55:
	add.s32 	%r26, %r2, 1;
	setp.lt.s32 	%p290, %r2, -1;
	setp.ge.s32 	%p291, %r26, %r223;
	or.pred  	%p11, %p290, %p291;
	or.pred  	%p12, %p11, %p2;
	or.pred  	%p292, %p12, %p4;
	@%p292 bra 	$L__BB0_58;
	mad.lo.s32 	%r567, %r26, %r224, %r3;
	add.s32 	%r568, %r567, -1;
	mad.lo.s32 	%r569, %r568, %r225, %r4;
	add.s32 	%r27, %r569, -1;
	add.s32 	%r570, %r226, 17;
	mul.wide.s32 	%rd239, %r27, 4;
	add.s64 	%rd240, %rd4, %rd239;
	atom.global.min.s32 	%r571, [%rd240], %r570;
	setp.ge.s32 	%p293, %r570, %r571;
	@%p293 bra 	$L__BB0_58;
	add.s64 	%rd242, %rd2, %rd239;
	mov.b32 	%r572, 1;
	st.global.u32 	[%rd242], %r572;
	mov.b16 	%rs44, 1;
	st.global.u8 	[%rd1], %rs44;
$L__BB0_58:
	setp.ne.s32 	%p294, %r7, 0;
	or.pred  	%p295, %p12, %p294;
	@%p295 bra 	$L__BB0_61;
	mad.lo.s32 	%r573, %r26, %r224, %r3;
	add.s32 	%r574, %r573, -1;
	mad.lo.s32 	%r28, %r574, %r225, %r4;
	add.s32 	%r575, %r226, 14;
	mul.wide.s32 	%rd243, %r28, 4;
	add.s64 	%rd244, %rd4, %rd243;
	atom.global.min.s32 	%r576, [%rd244], %r575;
	setp.ge.s32 	%p296, %r575, %r576;
	@%p296 bra 	$L__BB0_61;
	add.s64 	%rd246, %rd2, %rd243;
	mov.b32 	%r577, 1;
	st.global.u32 	[%rd246], %r577;
	mov.b16 	%rs45, 1;
	st.global.u8 	[%rd1], %rs45;
$L__BB0_61:
	or.pred  	%p297, %p12, %p5;
	@%p297 bra 	$L__BB0_64;
	mad.lo.s32 	%r578, %r26, %r224, %r3;
	add.s32 	%r579, %r578, -1;
	mad.lo.s32 	%r29, %r579, %r225, %r9;
	add.s32 	%r580, %r226, 17;
	mul.wide.s32 	%rd247, %r29, 4;
	add.s64 	%rd248, %rd4, %rd247;
	atom.global.min.s32 	%r581, [%rd248], %r580;
	setp.ge.s32 	%p298, %r580, %r581;
	@%p298 bra 	$L__BB0_64;
	add.s64 	%rd250, %rd2, %rd247;
	mov.b32 	%r582, 1;
	st.global.u32 	[%rd250], %r582;
	mov.b16 	%rs46, 1;
	st.global.u8 	[%rd1], %rs46;
$L__BB0_64:
	setp.lt.s32 	%p299, %r3, 0;
	setp.ge.s32 	%p300, %r3, %r224;
	or.pred  	%p301, %p299, %p300;
	or.pred  	%p13, %p11, %p301;
	or.pred  	%p302, %p13, %p4;
	@%p302 bra 	$L__BB0_67;
	mad.lo.s32 	%r583, %r26, %r224, %r3;
	mad.lo.s32 	%r584, %r583, %r225, %r4;
	add.s32 	%r30, %r584, -1;
	add.s32 	%r585, %r226, 14;
	mul.wide.s32 	%rd251, %r30, 4;
	add.s64 	%rd252, %rd4, %rd251;
	atom.global.min.s32 	%r586, [%rd252], %r585;
	setp.ge.s32 	%p303, %r585, %r586;
	@%p303 bra 	$L__BB0_67;
	add.s64 	%rd254, %rd2, %rd251;
	mov.b32 	%r587, 1;
	st.global.u32 	[%rd254], %r587;
	mov.b16 	%rs47, 1;
	st.global.u8 	[%rd1], %rs47;
$L__BB0_67:
	setp.ne.s32 	%p304, %r7, 0;
	or.pred  	%p305, %p13, %p304;
	@%p305 bra 	$L__BB0_70;
	mad.lo.s32 	%r588, %r26, %r224, %r3;
	mad.lo.s32 	%r31, %r588, %r225, %r4;
	add.s32 	%r589, %r226, 10;
	mul.wide.s32 	%rd255, %r31, 4;
	add.s64 	%rd256, %rd4, %rd255;
	atom.global.min.s32 	%r590, [%rd256], %r589;
	setp.ge.s32 	%p306, %r589, %r590;
	@%p306 bra 	$L__BB0_70;
	add.s64 	%rd258, %rd2, %rd255;
	mov.b32 	%r591, 1;
	st.global.u32 	[%rd258], %r591;
	mov.b16 	%rs48, 1;
	st.global.u8 	[%rd1], %rs48;
$L__BB0_70:
	or.pred  	%p307, %p13, %p5;
	@%p307 bra 	$L__BB0_73;
	mad.lo.s32 	%r592, %r26, %r224, %r3;
	mad.lo.s32 	%r32, %r592, %r225, %r9;
	add.s32 	%r593, %r226, 14;
	mul.wide.s32 	%rd259, %r32, 4;
	add.s64 	%rd260, %rd4, %rd259;
	atom.global.min.s32 	%r594, [%rd260], %r593;
	setp.ge.s32 	%p308, %r593, %r594;
	@%p308 bra 	$L__BB0_73;
	add.s64 	%rd262, %rd2, %rd259;
	mov.b32 	%r595, 1;
	st.global.u32 	[%rd262], %r595;
	mov.b16 	%rs49, 1;
	st.global.u8 	[%rd1], %rs49;
$L__BB0_73:
	or.pred  	%p14, %p11, %p7;
	or.pred  	%p309, %p14, %p4;
	@%p309 bra 	$L__BB0_76;
	mad.lo.s32 	%r596, %r26, %r224, %r14;
	mad.lo.s32 	%r597, %r596, %r225, %r4;
	add.s32 	%r33, %r597, -1;
	add.s32 	%r598, %r226, 17;
	mul.wide.s32 	%rd263, %r33, 4;
	add.s64 	%rd264, %rd4, %rd263;
	atom.global.min.s32 	%r599, [%rd264], %r598;
	setp.ge.s32 	%p310, %r598, %r599;
	@%p310 bra 	$L__BB0_76;
	add.s64 	%rd266, %rd2, %rd263;
	mov.b32 	%r600, 1;
	st.global.u32 	[%rd266], %r600;
	mov.b16 	%rs50, 1;
	st.global.u8 	[%rd1], %rs50;
$L__BB0_76:
	setp.ne.s32 	%p311, %r7, 0;
	or.pred  	%p312, %p14, %p311;
	@%p312 bra 	$L__BB0_79;
	mad.lo.s32 	%r601, %r26, %r224, %r14;
	mad.lo.s32 	%r34, %r601, %r225, %r4;
	add.s32 	%r602, %r226, 14;
	mul.wide.s32 	%rd267, %r34, 4;
	add.s64 	%rd268, %rd4, %rd267;
	atom.global.min.s32 	%r603, [%rd268], %r602;
	setp.ge.s32 	%p313, %r602, %r603;
	@%p313 bra 	$L__BB0_79;
	add.s64 	%rd270, %rd2, %rd267;
	mov.b32 	%r604, 1;
	st.global.u32 	[%rd270], %r604;
	mov.b16 	%rs51, 1;
	st.global.u8 	[%rd1], %rs51;
$L__BB0_79:
	or.pred  	%p314, %p14, %p5;
	@%p314 bra 	$L__BB0_238;
	mad.lo.s32 	%r605, %r26, %r224, %r14;
	mad.lo.s32 	%r35, %r605, %r225, %r9;
	add.s32 	%r606, %r226, 17;
	mul.wide.s32 	%rd271, %r35, 4;
	add.s64 	%rd272, %rd4, %rd271;
	atom.global.min.s32 	%r607, [%rd272], %r606;
	setp.ge.s32 	%p315, %r606, %r607;
	@%p315 bra 	$L__BB0_238;
	add.s64 	%rd274, %rd2, %rd271;
	mov.b32 	%r608, 1;
	st.global.u32 	[%rd274], %r608;
	mov.b16 	%rs52, 1;
	st.global.u8 	[%rd1], %rs52;
	bra.uni 	$L__BB0_238;
$L__BB0_82:
	setp.lt.s32 	%p33, %r2, 1;
	setp.gt.s32 	%p34, %r2, %r223;
	or.pred  	%p15, %p33, %p34;
	setp.lt.s32 	%p35, %r3, 1;
	setp.gt.s32 	%p36, %r3, %r224;
	or.pred  	%p37, %p35, %p36;
	or.pred  	%p16, %p15, %p37;
	setp.lt.s32 	%p38, %r4, 1;
	setp.lt.s32 	%p39, %r225, 0;
	or.pred  	%p17, %p38, %p39;
	or.pred  	%p40, %p16, %p17;
	@%p40 bra 	$L__BB0_88;
	add.s32 	%r238, %r2, -1;
	mad.lo.s32 	%r239, %r238, %r224, %r3;
	add.s32 	%r240, %r239, -1;
	mad.lo.s32 	%r241, %r240, %r225, %r4;
	add.s32 	%r36, %r241, -1;
	mov.b32 	%r610, 0;
	mov.u32 	%r609, %r659;
$L__BB0_84:
	add.s32 	%r242, %r609, %r610;
	shr.u32 	%r39, %r242, 1;
	mul.wide.u32 	%rd15, %r39, 4;
	add.s64 	%rd16, %rd3, %rd15;
	ld.global.u32 	%r40, [%rd16];
	setp.eq.s32 	%p41, %r40, %r36;
	@%p41 bra 	$L__BB0_88;
	setp.lt.s32 	%p42, %r40, %r36;
	add.s32 	%r243, %r39, 1;
	add.s32 	%r244, %r39, -1;
	selp.b32 	%r610, %r243, %r610, %p42;
	selp.b32 	%r609, %r609, %r244, %p42;
	setp.le.s32 	%p43, %r610, %r609;
	@%p43 bra 	$L__BB0_84;
	add.s32 	%r245, %r226, 17;
	mul.wide.s32 	%rd17, %r36, 4;
	add.s64 	%rd18, %rd4, %rd17;
	atom.global.min.s32 	%r246, [%rd18], %r245;
	setp.ge.s32 	%p44, %r245, %r246;
	@%p44 bra 	$L__BB0_88;
	add.s64 	%rd20, %rd2, %rd17;
	mov.b32 	%r247, 1;
	st.global.u32 	[%rd20], %r247;
	mov.b16 	%rs1, 1;
	st.global.u8 	[%rd1], %rs1;
$L__BB0_88:
	or.b32  	%r248, %r4, %r225;
	and.b32  	%r43, %r248, -2147483648;
	shr.u32 	%r249, %r248, 31;
	and.b32  	%r250, %r249, 1;
	setp.eq.b32 	%p45, %r250, 1;
	or.pred  	%p46, %p16, %p45;
	@%p46 bra 	$L__BB0_94;
	add.s32 	%r252, %r2, -1;
	mad.lo.s32 	%r253, %r252, %r224, %r3;
	add.s32 	%r254, %r253, -1;
	mad.lo.s32 	%r44, %r254, %r225, %r4;
	mov.b32 	%r612, 0;
	mov.u32 	%r611, %r659;
$L__BB0_90:
	add.s32 	%r255, %r611, %r612;
	shr.u32 	%r47, %r255, 1;
	mul.wide.u32 	%rd21, %r47, 4;
	add.s64 	%rd22, %rd3, %rd21;
	ld.global.u32 	%r48, [%rd22];
	setp.eq.s32 	%p47, %r48, %r44;
	@%p47 bra 	$L__BB0_94;
	setp.lt.s32 	%p48, %r48, %r44;
	add.s32 	%r256, %r47, 1;
	add.s32 	%r257, %r47, -1;
	selp.b32 	%r612, %r256, %r612, %p48;
	selp.b32 	%r611, %r611, %r257, %p48;
	setp.le.s32 	%p49, %r612, %r611;
	@%p49 bra 	$L__BB0_90;
	add.s32 	%r258, %r226, 14;
	mul.wide.s32 	%rd23, %r44, 4;
	add.s64 	%rd24, %rd4, %rd23;
	atom.global.min.s32 	%r259, [%rd24], %r258;
	setp.ge.s32 	%p50, %r258, %r259;
	@%p50 bra 	$L__BB0_94;
	add.s64 	%rd26, %rd2, %rd23;
	mov.b32 	%r260, 1;
	st.global.u32 	[%rd26], %r260;
	mov.b16 	%rs2, 1;
	st.global.u8 	[%rd1], %rs2;
$L__BB0_94:
	add.s32 	%r51, %r4, 1;
	setp.lt.s32 	%p51, %r4, -1;
	setp.ge.s32 	%p52, %r51, %r225;
	or.pred  	%p18, %p51, %p52;
	or.pred  	%p54, %p16, %p18;
	@%p54 bra 	$L__BB0_100;
	add.s32 	%r262, %r2, -1;
	mad.lo.s32 	%r263, %r262, %r224, %r3;
	add.s32 	%r264, %r263, -1;
	mad.lo.s32 	%r52, %r264, %r225, %r51;
	mov.b32 	%r614, 0;
	mov.u32 	%r613, %r659;
$L__BB0_96:
	add.s32 	%r265, %r613, %r614;
	shr.u32 	%r55, %r265, 1;
	mul.wide.u32 	%rd27, %r55, 4;
	add.s64 	%rd28, %rd3, %rd27;
	ld.global.u32 	%r56, [%rd28];
	setp.eq.s32 	%p55, %r56, %r52;
	@%p55 bra 	$L__BB0_100;
	setp.lt.s32 	%p56, %r56, %r52;
	add.s32 	%r266, %r55, 1;
	add.s32 	%r267, %r55, -1;
	selp.b32 	%r614, %r266, %r614, %p56;
	selp.b32 	%r613, %r613, %r267, %p56;
	setp.le.s32 	%p57, %r614, %r613;
	@%p57 bra 	$L__BB0_96;
	add.s32 	%r268, %r226, 17;
	mul.wide.s32 	%rd29, %r52, 4;
	add.s64 	%rd30, %rd4, %rd29;
	atom.global.min.s32 	%r269, [%rd30], %r268;
	setp.ge.s32 	%p58, %r268, %r269;
	@%p58 bra 	$L__BB0_100;
	add.s64 	%rd32, %rd2, %rd29;
	mov.b32 	%r270, 1;
	st.global.u32 	[%rd32], %r270;
	mov.b16 	%rs3, 1;
	st.global.u8 	[%rd1], %rs3;
$L__BB0_100:
	setp.lt.s32 	%p59, %r3, 0;
	setp.ge.s32 	%p60, %r3, %r224;
	or.pred  	%p61, %p59, %p60;
	or.pred  	%p62, %p15, %p61;
	or.pred  	%p63, %p62, %p17;
	@%p63 bra 	$L__BB0_106;
	add.s32 	%r272, %r2, -1;
	mad.lo.s32 	%r273, %r272, %r224, %r3;
	mad.lo.s32 	%r274, %r273, %r225, %r4;
	add.s32 	%r59, %r274, -1;
	mov.b32 	%r616, 0;
	mov.u32 	%r615, %r659;
$L__BB0_102:
	add.s32 	%r275, %r615, %r616;
	shr.u32 	%r62, %r275, 1;
	mul.wide.u32 	%rd33, %r62, 4;
	add.s64 	%rd34, %rd3, %rd33;
	ld.global.u32 	%r63, [%rd34];
	setp.eq.s32 	%p64, %r63, %r59;
	@%p64 bra 	$L__BB0_106;
	setp.lt.s32 	%p65, %r63, %r59;
	add.s32 	%r276, %r62, 1;
	add.s32 	%r277, %r62, -1;
	selp.b32 	%r616, %r276, %r616, %p65;
	selp.b32 	%r615, %r615, %r277, %p65;
	setp.le.s32 	%p66, %r616, %r615;
	@%p66 bra 	$L__BB0_102;
	add.s32 	%r278, %r226, 14;
	mul.wide.s32 	%rd35, %r59, 4;
	add.s64 	%rd36, %rd4, %rd35;
	atom.global.min.s32 	%r279, [%rd36], %r278;
	setp.ge.s32 	%p67, %r278, %r279;
	@%p67 bra 	$L__BB0_106;
	add.s64 	%rd38, %rd2, %rd35;
	mov.b32 	%r280, 1;
	st.global.u32 	[%rd38], %r280;
	mov.b16 	%rs4, 1;
	st.global.u8 	[%rd1], %rs4;
$L__BB0_106:
	setp.ne.s32 	%p68, %r43, 0;
	setp.lt.s32 	%p69, %r3, 0;
	setp.ge.s32 	%p70, %r3, %r224;
	or.pred  	%p19, %p69, %p70;
	or.pred  	%p71, %p15, %p19;
	or.pred  	%p72, %p71, %p68;
	@%p72 bra 	$L__BB0_112;
	add.s32 	%r282, %r2, -1;
	mad.lo.s32 	%r283, %r282, %r224, %r3;
	mad.lo.s32 	%r66, %r283, %r225, %r4;
	mov.b32 	%r618, 0;
	mov.u32 	%r617, %r659;
$L__BB0_108:
	add.s32 	%r284, %r617, %r618;
	shr.u32 	%r69, %r284, 1;
	mul.wide.u32 	%rd39, %r69, 4;
	add.s64 	%rd40, %rd3, %rd39;
	ld.global.u32 	%r70, [%rd40];
	setp.eq.s32 	%p73, %r70, %r66;
	@%p73 bra 	$L__BB0_112;
	setp.lt.s32 	%p74, %r70, %r66;
	add.s32 	%r285, %r69, 1;
	add.s32 	%r286, %r69, -1;
	selp.b32 	%r618, %r285, %r618, %p74;
	selp.b32 	%r617, %r617, %r286, %p74;
	setp.le.s32 	%p75, %r618, %r617;
	@%p75 bra 	$L__BB0_108;
	add.s32 	%r287, %r226, 10;
	mul.wide.s32 	%rd41, %r66, 4;
	add.s64 	%rd42, %rd4, %rd41;
	atom.global.min.s32 	%r288, [%rd42], %r287;
	setp.ge.s32 	%p76, %r287, %r288;
	@%p76 bra 	$L__BB0_112;
	add.s64 	%rd44, %rd2, %rd41;
	mov.b32 	%r289, 1;
	st.global.u32 	[%rd44], %r289;
	mov.b16 	%rs5, 1;
	st.global.u8 	[%rd1], %rs5;
$L__BB0_112:
	or.pred  	%p78, %p71, %p18;
	@%p78 bra 	$L__BB0_118;
	add.s32 	%r291, %r2, -1;
	mad.lo.s32 	%r292, %r291, %r224, %r3;
	mad.lo.s32 	%r73, %r292, %r225, %r51;
	mov.b32 	%r620, 0;
	mov.u32 	%r619, %r659;
$L__BB0_114:
	add.s32 	%r293, %r619, %r620;
	shr.u32 	%r76, %r293, 1;
	mul.wide.u32 	%rd45, %r76, 4;
	add.s64 	%rd46, %rd3, %rd45;
	ld.global.u32 	%r77, [%rd46];
	setp.eq.s32 	%p79, %r77, %r73;
	@%p79 bra 	$L__BB0_118;
	setp.lt.s32 	%p80, %r77, %r73;
	add.s32 	%r294, %r76, 1;
	add.s32 	%r295, %r76, -1;
	selp.b32 	%r620, %r294, %r620, %p80;
	selp.b32 	%r619, %r619, %r295, %p80;
	setp.le.s32 	%p81, %r620, %r619;
	@%p81 bra 	$L__BB0_114;
	add.s32 	%r296, %r226, 14;
	mul.wide.s32 	%rd47, %r73, 4;
	add.s64 	%rd48, %rd4, %rd47;
	atom.global.min.s32 	%r297, [%rd48], %r296;
	setp.ge.s32 	%p82, %r296, %r297;
	@%p82 bra 	$L__BB0_118;
	add.s64 	%rd50, %rd2, %rd47;
	mov.b32 	%r298, 1;
	st.global.u32 	[%rd50], %r298;
	mov.b16 	%rs6, 1;
	st.global.u8 	[%rd1], %rs6;
$L__BB0_118:
	add.s32 	%r80, %r3, 1;
	setp.lt.s32 	%p83, %r3, -1;
	setp.ge.s32 	%p84, %r80, %r224;
	or.pred  	%p20, %p83, %p84;
	or.pred  	%p21, %p15, %p20;
	or.pred  	%p86, %p21, %p17;
	@%p86 bra 	$L__BB0_124;
	add.s32 	%r300, %r2, -1;
	mad.lo.s32 	%r301, %r300, %r224, %r80;
	mad.lo.s32 	%r302, %r301, %r225, %r4;
	add.s32 	%r81, %r302, -1;
	mov.b32 	%r622, 0;
	mov.u32 	%r621, %r659;
$L__BB0_120:
	add.s32 	%r303, %r621, %r622;
	shr.u32 	%r84, %r303, 1;
	mul.wide.u32 	%rd51, %r84, 4;
	add.s64 	%rd52, %rd3, %rd51;
	ld.global.u32 	%r85, [%rd52];
	setp.eq.s32 	%p87, %r85, %r81;
	@%p87 bra 	$L__BB0_124;
	setp.lt.s32 	%p88, %r85, %r81;
	add.s32 	%r304, %r84, 1;
	add.s32 	%r305, %r84, -1;
	selp.b32 	%r622, %r304, %r622, %p88;
	selp.b32 	%r621, %r621, %r305, %p88;
	setp.le.s32 	%p89, %r622, %r621;
	@%p89 bra 	$L__BB0_120;
	add.s32 	%r306, %r226, 17;
	mul.wide.s32 	%rd53, %r81, 4;
	add.s64 	%rd54, %rd4, %rd53;
	atom.global.min.s32 	%r307, [%rd54], %r306;
	setp.ge.s32 	%p90, %r306, %r307;
	@%p90 bra 	$L__BB0_124;
	add.s64 	%rd56, %rd2, %rd53;
	mov.b32 	%r308, 1;
	st.global.u32 	[%rd56], %r308;
	mov.b16 	%rs7, 1;
	st.global.u8 	[%rd1], %rs7;
$L__BB0_124:
	setp.ne.s32 	%p91, %r43, 0;
	or.pred  	%p92, %p21, %p91;
	@%p92 bra 	$L__BB0_130;
	add.s32 	%r310, %r2, -1;
	mad.lo.s32 	%r311, %r310, %r224, %r80;
	mad.lo.s32 	%r88, %r311, %r225, %r4;
	mov.b32 	%r624, 0;
	mov.u32 	%r623, %r659;
$L__BB0_126:
	add.s32 	%r312, %r623, %r624;
	shr.u32 	%r91, %r312, 1;
	mul.wide.u32 	%rd57, %r91, 4;
	add.s64 	%rd58, %rd3, %rd57;
	ld.global.u32 	%r92, [%rd58];
	setp.eq.s32 	%p93, %r92, %r88;
	@%p93 bra 	$L__BB0_130;
	setp.lt.s32 	%p94, %r92, %r88;
	add.s32 	%r313, %r91, 1;
	add.s32 	%r314, %r91, -1;
	selp.b32 	%r624, %r313, %r624, %p94;
	selp.b32 	%r623, %r623, %r314, %p94;
	setp.le.s32 	%p95, %r624, %r623;
	@%p95 bra 	$L__BB0_126;
	add.s32 	%r315, %r226, 14;
	mul.wide.s32 	%rd59, %r88, 4;
	add.s64 	%rd60, %rd4, %rd59;
	atom.global.min.s32 	%r316, [%rd60], %r315;
	setp.ge.s32 	%p96, %r315, %r316;
	@%p96 bra 	$L__BB0_130;
	add.s64 	%rd62, %rd2, %rd59;
	mov.b32 	%r317, 1;
	st.global.u32 	[%rd62], %r317;
	mov.b16 	%rs8, 1;
	st.global.u8 	[%rd1], %rs8;
$L__BB0_130:
	or.pred  	%p97, %p21, %p18;
	@%p97 bra 	$L__BB0_136;
	add.s32 	%r319, %r2, -1;
	mad.lo.s32 	%r320, %r319, %r224, %r80;
	mad.lo.s32 	%r95, %r320, %r225, %r51;
	mov.b32 	%r626, 0;
	mov.u32 	%r625, %r659;
$L__BB0_132:
	add.s32 	%r321, %r625, %r626;
	shr.u32 	%r98, %r321, 1;
	mul.wide.u32 	%rd63, %r98, 4;
	add.s64 	%rd64, %rd3, %rd63;
	ld.global.u32 	%r99, [%rd64];
	setp.eq.s32 	%p98, %r99, %r95;
	@%p98 bra 	$L__BB0_136;
	setp.lt.s32 	%p99, %r99, %r95;
	add.s32 	%r322, %r98, 1;
	add.s32 	%r323, %r98, -1;
	selp.b32 	%r626, %r322, %r626, %p99;
	selp.b32 	%r625, %r625, %r323, %p99;
	setp.le.s32 	%p100, %r626, %r625;
	@%p100 bra 	$L__BB0_132;
	add.s32 	%r324, %r226, 17;
	mul.wide.s32 	%rd65, %r95, 4;
	add.s64 	%rd66, %rd4, %rd65;
	atom.global.min.s32 	%r325, [%rd66], %r324;
	setp.ge.s32 	%p101, %r324, %r325;
	@%p101 bra 	$L__BB0_136;
	add.s64 	%rd68, %rd2, %rd65;
	mov.b32 	%r326, 1;
	st.global.u32 	[%rd68], %r326;
	mov.b16 	%rs9, 1;
	st.global.u8 	[%rd1], %rs9;
$L__BB0_136:
	setp.lt.s32 	%p102, %r2, 0;
	setp.ge.s32 	%p103, %r2, %r223;
	or.pred  	%p22, %p102, %p103;
	setp.lt.s32 	%p104, %r3, 1;
	setp.gt.s32 	%p105, %r3, %r224;
	or.pred  	%p106, %p104, %p105;
	or.pred  	%p107, %p22, %p106;
	or.pred  	%p108, %p107, %p17;
	@%p108 bra 	$L__BB0_142;
	mad.lo.s32 	%r328, %r2, %r224, %r3;
	add.s32 	%r329, %r328, -1;
	mad.lo.s32 	%r330, %r329, %r225, %r4;
	add.s32 	%r102, %r330, -1;
	mov.b32 	%r628, 0;
	mov.u32 	%r627, %r659;
$L__BB0_138:
	add.s32 	%r331, %r627, %r628;
	shr.u32 	%r105, %r331, 1;
	mul.wide.u32 	%rd69, %r105, 4;
	add.s64 	%rd70, %rd3, %rd69;
	ld.global.u32 	%r106, [%rd70];
	setp.eq.s32 	%p109, %r106, %r102;
	@%p109 bra 	$L__BB0_142;
	setp.lt.s32 	%p110, %r106, %r102;
	add.s32 	%r332, %r105, 1;
	add.s32 	%r333, %r105, -1;
	selp.b32 	%r628, %r332, %r628, %p110;
	selp.b32 	%r627, %r627, %r333, %p110;
	setp.le.s32 	%p111, %r628, %r627;
	@%p111 bra 	$L__BB0_138;
	add.s32 	%r334, %r226, 14;
	mul.wide.s32 	%rd71, %r102, 4;
	add.s64 	%rd72, %rd4, %rd71;
	atom.global.min.s32 	%r335, [%rd72], %r334;
	setp.ge.s32 	%p112, %r334, %r335;
	@%p112 bra 	$L__BB0_142;
	add.s64 	%rd74, %rd2, %rd71;
	mov.b32 	%r336, 1;
	st.global.u32 	[%rd74], %r336;
	mov.b16 	%rs10, 1;
	st.global.u8 	[%rd1], %rs10;
$L__BB0_142:
	setp.ne.s32 	%p113, %r43, 0;
	setp.lt.s32 	%p114, %r3, 1;
	setp.gt.s32 	%p115, %r3, %r224;
	or.pred  	%p23, %p114, %p115;
	or.pred  	%p116, %p22, %p23;
	or.pred  	%p117, %p116, %p113;
	@%p117 bra 	$L__BB0_148;
	mad.lo.s32 	%r338, %r2, %r224, %r3;
	add.s32 	%r339, %r338, -1;
	mad.lo.s32 	%r109, %r339, %r225, %r4;
	mov.b32 	%r630, 0;
	mov.u32 	%r629, %r659;
$L__BB0_144:
	add.s32 	%r340, %r629, %r630;
	shr.u32 	%r112, %r340, 1;
	mul.wide.u32 	%rd75, %r112, 4;
	add.s64 	%rd76, %rd3, %rd75;
	ld.global.u32 	%r113, [%rd76];
	setp.eq.s32 	%p118, %r113, %r109;
	@%p118 bra 	$L__BB0_148;
	setp.lt.s32 	%p119, %r113, %r109;
	add.s32 	%r341, %r112, 1;
	add.s32 	%r342, %r112, -1;
	selp.b32 	%r630, %r341, %r630, %p119;
	selp.b32 	%r629, %r629, %r342, %p119;
	setp.le.s32 	%p120, %r630, %r629;
	@%p120 bra 	$L__BB0_144;
	add.s32 	%r343, %r226, 10;
	mul.wide.s32 	%rd77, %r109, 4;
	add.s64 	%rd78, %rd4, %rd77;
	atom.global.min.s32 	%r344, [%rd78], %r343;
	setp.ge.s32 	%p121, %r343, %r344;
	@%p121 bra 	$L__BB0_148;
	add.s64 	%rd80, %rd2, %rd77;
	mov.b32 	%r345, 1;
	st.global.u32 	[%rd80], %r345;
	mov.b16 	%rs11, 1;
	st.global.u8 	[%rd1], %rs11;
$L__BB0_148:
	or.pred  	%p123, %p116, %p18;
	@%p123 bra 	$L__BB0_154;
	mad.lo.s32 	%r347, %r2, %r224, %r3;
	add.s32 	%r348, %r347, -1;
	mad.lo.s32 	%r116, %r348, %r225, %r51;
	mov.b32 	%r632, 0;
	mov.u32 	%r631, %r659;
$L__BB0_150:
	add.s32 	%r349, %r631, %r632;
	shr.u32 	%r119, %r349, 1;
	mul.wide.u32 	%rd81, %r119, 4;
	add.s64 	%rd82, %rd3, %rd81;
	ld.global.u32 	%r120, [%rd82];
	setp.eq.s32 	%p124, %r120, %r116;
	@%p124 bra 	$L__BB0_154;
	setp.lt.s32 	%p125, %r120, %r116;
	add.s32 	%r350, %r119, 1;
	add.s32 	%r351, %r119, -1;
	selp.b32 	%r632, %r350, %r632, %p125;
	selp.b32 	%r631, %r631, %r351, %p125;
	setp.le.s32 	%p126, %r632, %r631;
	@%p126 bra 	$L__BB0_150;
	add.s32 	%r352, %r226, 14;
	mul.wide.s32 	%rd83, %r116, 4;
	add.s64 	%rd84, %rd4, %rd83;
	atom.global.min.s32 	%r353, [%rd84], %r352;
	setp.ge.s32 	%p127, %r352, %r353;
	@%p127 bra 	$L__BB0_154;
	add.s64 	%rd86, %rd2, %rd83;
	mov.b32 	%r354, 1;
	st.global.u32 	[%rd86], %r354;
	mov.b16 	%rs12, 1;
	st.global.u8 	[%rd1], %rs12;
$L__BB0_154:
	setp.lt.s32 	%p128, %r3, 0;
	setp.ge.s32 	%p129, %r3, %r224;
	or.pred  	%p130, %p128, %p129;
	or.pred  	%p131, %p22, %p130;
	or.pred  	%p132, %p131, %p17;
	@%p132 bra 	$L__BB0_160;
	mad.lo.s32 	%r356, %r2, %r224, %r3;
	mad.lo.s32 	%r357, %r356, %r225, %r4;
	add.s32 	%r123, %r357, -1;
	mov.b32 	%r634, 0;
	mov.u32 	%r633, %r659;
$L__BB0_156:
	add.s32 	%r358, %r633, %r634;
	shr.u32 	%r126, %r358, 1;
	mul.wide.u32 	%rd87, %r126, 4;
	add.s64 	%rd88, %rd3, %rd87;
	ld.global.u32 	%r127, [%rd88];
	setp.eq.s32 	%p133, %r127, %r123;
	@%p133 bra 	$L__BB0_160;
	setp.lt.s32 	%p134, %r127, %r123;
	add.s32 	%r359, %r126, 1;
	add.s32 	%r360, %r126, -1;
	selp.b32 	%r634, %r359, %r634, %p134;
	selp.b32 	%r633, %r633, %r360, %p134;
	setp.le.s32 	%p135, %r634, %r633;
	@%p135 bra 	$L__BB0_156;
	add.s32 	%r361, %r226, 10;
	mul.wide.s32 	%rd89, %r123, 4;
	add.s64 	%rd90, %rd4, %rd89;
	atom.global.min.s32 	%r362, [%rd90], %r361;
	setp.ge.s32 	%p136, %r361, %r362;
	@%p136 bra 	$L__BB0_160;
	add.s64 	%rd92, %rd2, %rd89;
	mov.b32 	%r363, 1;
	st.global.u32 	[%rd92], %r363;
	mov.b16 	%rs13, 1;
	st.global.u8 	[%rd1], %rs13;
$L__BB0_160:
	setp.lt.s32 	%p137, %r3, 0;
	setp.ge.s32 	%p138, %r3, %r224;
	or.pred  	%p139, %p137, %p138;
	or.pred  	%p140, %p22, %p139;
	or.pred  	%p141, %p140, %p18;
	@%p141 bra 	$L__BB0_166;
	mad.lo.s32 	%r365, %r2, %r224, %r3;
	mad.lo.s32 	%r130, %r365, %r225, %r51;
	mov.b32 	%r636, 0;
	mov.u32 	%r635, %r659;
$L__BB0_162:
	add.s32 	%r366, %r635, %r636;
	shr.u32 	%r133, %r366, 1;
	mul.wide.u32 	%rd93, %r133, 4;
	add.s64 	%rd94, %rd3, %rd93;
	ld.global.u32 	%r134, [%rd94];
	setp.eq.s32 	%p142, %r134, %r130;
	@%p142 bra 	$L__BB0_166;
	setp.lt.s32 	%p143, %r134, %r130;
	add.s32 	%r367, %r133, 1;
	add.s32 	%r368, %r133, -1;
	selp.b32 	%r636, %r367, %r636, %p143;
	selp.b32 	%r635, %r635, %r368, %p143;
	setp.le.s32 	%p144, %r636, %r635;
	@%p144 bra 	$L__BB0_162;
	add.s32 	%r369, %r226, 10;
	mul.wide.s32 	%rd95, %r130, 4;
	add.s64 	%rd96, %rd4, %rd95;
	atom.global.min.s32 	%r370, [%rd96], %r369;
	setp.ge.s32 	%p145, %r369, %r370;
	@%p145 bra 	$L__BB0_166;
	add.s64 	%rd98, %rd2, %rd95;
	mov.b32 	%r371, 1;
	st.global.u32 	[%rd98], %r371;
	mov.b16 	%rs14, 1;
	st.global.u8 	[%rd1], %rs14;
$L__BB0_166:
	or.pred  	%p24, %p22, %p20;
	or.pred  	%p146, %p24, %p17;
	@%p146 bra 	$L__BB0_172;
	mad.lo.s32 	%r373, %r2, %r224, %r80;
	mad.lo.s32 	%r374, %r373, %r225, %r4;
	add.s32 	%r137, %r374, -1;
	mov.b32 	%r638, 0;
	mov.u32 	%r637, %r659;
$L__BB0_168:
	add.s32 	%r375, %r637, %r638;
	shr.u32 	%r140, %r375, 1;
	mul.wide.u32 	%rd99, %r140, 4;
	add.s64 	%rd100, %rd3, %rd99;
	ld.global.u32 	%r141, [%rd100];
	setp.eq.s32 	%p147, %r141, %r137;
	@%p147 bra 	$L__BB0_172;
	setp.lt.s32 	%p148, %r141, %r137;
	add.s32 	%r376, %r140, 1;
	add.s32 	%r377, %r140, -1;
	selp.b32 	%r638, %r376, %r638, %p148;
	selp.b32 	%r637, %r637, %r377, %p148;
	setp.le.s32 	%p149, %r638, %r637;
	@%p149 bra 	$L__BB0_168;
	add.s32 	%r378, %r226, 14;
	mul.wide.s32 	%rd101, %r137, 4;
	add.s64 	%rd102, %rd4, %rd101;
	atom.global.min.s32 	%r379, [%rd102], %r378;
	setp.ge.s32 	%p150, %r378, %r379;
	@%p150 bra 	$L__BB0_172;
	add.s64 	%rd104, %rd2, %rd101;
	mov.b32 	%r380, 1;
	st.global.u32 	[%rd104], %r380;
	mov.b16 	%rs15, 1;
	st.global.u8 	[%rd1], %rs15;
$L__BB0_172:
	setp.ne.s32 	%p151, %r43, 0;
	or.pred  	%p152, %p24, %p151;
	@%p152 bra 	$L__BB0_178;
	mad.lo.s32 	%r382, %r2, %r224, %r80;
	mad.lo.s32 	%r144, %r382, %r225, %r4;
	mov.b32 	%r640, 0;
	mov.u32 	%r639, %r659;
$L__BB0_174:
	add.s32 	%r383, %r639, %r640;
	shr.u32 	%r147, %r383, 1;
	mul.wide.u32 	%rd105, %r147, 4;
	add.s64 	%rd106, %rd3, %rd105;
	ld.global.u32 	%r148, [%rd106];
	setp.eq.s32 	%p153, %r148, %r144;
	@%p153 bra 	$L__BB0_178;
	setp.lt.s32 	%p154, %r148, %r144;
	add.s32 	%r384, %r147, 1;
	add.s32 	%r385, %r147, -1;
	selp.b32 	%r640, %r384, %r640, %p154;
	selp.b32 	%r639, %r639, %r385, %p154;
	setp.le.s32 	%p155, %r640, %r639;
	@%p155 bra 	$L__BB0_174;
	add.s32 	%r386, %r226, 10;
	mul.wide.s32 	%rd107, %r144, 4;
	add.s64 	%rd108, %rd4, %rd107;
	atom.global.min.s32 	%r387, [%rd108], %r386;
	setp.ge.s32 	%p156, %r386, %r387;
	@%p156 bra 	$L__BB0_178;
	add.s64 	%rd110, %rd2, %rd107;
	mov.b32 	%r388, 1;
	st.global.u32 	[%rd110], %r388;
	mov.b16 	%rs16, 1;
	st.global.u8 	[%rd1], %rs16;
$L__BB0_178:
	or.pred  	%p157, %p24, %p18;
	@%p157 bra 	$L__BB0_184;
	mad.lo.s32 	%r390, %r2, %r224, %r80;
	mad.lo.s32 	%r151, %r390, %r225, %r51;
	mov.b32 	%r642, 0;
	mov.u32 	%r641, %r659;
$L__BB0_180:
	add.s32 	%r391, %r641, %r642;
	shr.u32 	%r154, %r391, 1;
	mul.wide.u32 	%rd111, %r154, 4;
	add.s64 	%rd112, %rd3, %rd111;
	ld.global.u32 	%r155, [%rd112];
	setp.eq.s32 	%p158, %r155, %r151;
	@%p158 bra 	$L__BB0_184;
	setp.lt.s32 	%p159, %r155, %r151;
	add.s32 	%r392, %r154, 1;
	add.s32 	%r393, %r154, -1;
	selp.b32 	%r642, %r392, %r642, %p159;
	selp.b32 	%r641, %r641, %r393, %p159;
	setp.le.s32 	%p160, %r642, %r641;
	@%p160 bra 	$L__BB0_180;
	add.s32 	%r394, %r226, 14;
	mul.wide.s32 	%rd113, %r151, 4;
	add.s64 	%rd114, %rd4, %rd113;
	atom.global.min.s32 	%r395, [%rd114], %r394;
	setp.ge.s32 	%p161, %r394, %r395;
	@%p161 bra 	$L__BB0_184;
	add.s64 	%rd116, %rd2, %rd113;
	mov.b32 	%r396, 1;
	st.global.u32 	[%rd116], %r396;
	mov.b16 	%rs17, 1;
	st.global.u8 	[%rd1], %rs17;
$L__BB0_184:
	add.s32 	%r158, %r2, 1;
	setp.lt.s32 	%p162, %r2, -1;
	setp.ge.s32 	%p163, %r158, %r223;
	or.pred  	%p25, %p162, %p163;
	setp.lt.s32 	%p164, %r3, 1;
	setp.gt.s32 	%p165, %r3, %r224;
	or.pred  	%p166, %p164, %p165;
	or.pred  	%p26, %p25, %p166;
	or.pred  	%p167, %p26, %p17;
	@%p167 bra 	$L__BB0_190;
	mad.lo.s32 	%r398, %r158, %r224, %r3;
	add.s32 	%r399, %r398, -1;
	mad.lo.s32 	%r400, %r399, %r225, %r4;
	add.s32 	%r159, %r400, -1;
	mov.b32 	%r644, 0;
	mov.u32 	%r643, %r659;
$L__BB0_186:
	add.s32 	%r401, %r643, %r644;
	shr.u32 	%r162, %r401, 1;
	mul.wide.u32 	%rd117, %r162, 4;
	add.s64 	%rd118, %rd3, %rd117;
	ld.global.u32 	%r163, [%rd118];
	setp.eq.s32 	%p168, %r163, %r159;
	@%p168 bra 	$L__BB0_190;
	setp.lt.s32 	%p169, %r163, %r159;
	add.s32 	%r402, %r162, 1;
	add.s32 	%r403, %r162, -1;
	selp.b32 	%r644, %r402, %r644, %p169;
	selp.b32 	%r643, %r643, %r403, %p169;
	setp.le.s32 	%p170, %r644, %r643;
	@%p170 bra 	$L__BB0_186;
	add.s32 	%r404, %r226, 17;
	mul.wide.s32 	%rd119, %r159, 4;
	add.s64 	%rd120, %rd4, %rd119;
	atom.global.min.s32 	%r405, [%rd120], %r404;
	setp.ge.s32 	%p171, %r404, %r405;
	@%p171 bra 	$L__BB0_190;
	add.s64 	%rd122, %rd2, %rd119;
	mov.b32 	%r406, 1;
	st.global.u32 	[%rd122], %r406;
	mov.b16 	%rs18, 1;
	st.global.u8 	[%rd1], %rs18;
$L__BB0_190:
	setp.ne.s32 	%p172, %r43, 0;
	or.pred  	%p173, %p26, %p172;
	@%p173 bra 	$L__BB0_196;
	mad.lo.s32 	%r408, %r158, %r224, %r3;
	add.s32 	%r409, %r408, -1;
	mad.lo.s32 	%r166, %r409, %r225, %r4;
	mov.b32 	%r646, 0;
	mov.u32 	%r645, %r659;
$L__BB0_192:
	add.s32 	%r410, %r645, %r646;
	shr.u32 	%r169, %r410, 1;
	mul.wide.u32 	%rd123, %r169, 4;
	add.s64 	%rd124, %rd3, %rd123;
	ld.global.u32 	%r170, [%rd124];
	setp.eq.s32 	%p174, %r170, %r166;
	@%p174 bra 	$L__BB0_196;
	setp.lt.s32 	%p175, %r170, %r166;
	add.s32 	%r411, %r169, 1;
	add.s32 	%r412, %r169, -1;
	selp.b32 	%r646, %r411, %r646, %p175;
	selp.b32 	%r645, %r645, %r412, %p175;
	setp.le.s32 	%p176, %r646, %r645;
	@%p176 bra 	$L__BB0_192;
	add.s32 	%r413, %r226, 14;
	mul.wide.s32 	%rd125, %r166, 4;
	add.s64 	%rd126, %rd4, %rd125;
	atom.global.min.s32 	%r414, [%rd126], %r413;
	setp.ge.s32 	%p177, %r413, %r414;
	@%p177 bra 	$L__BB0_196;
	add.s64 	%rd128, %rd2, %rd125;
	mov.b32 	%r415, 1;
	st.global.u32 	[%rd128], %r415;
	mov.b16 	%rs19, 1;
	st.global.u8 	[%rd1], %rs19;
$L__BB0_196:
	or.pred  	%p178, %p26, %p18;
	@%p178 bra 	$L__BB0_202;
	mad.lo.s32 	%r417, %r158, %r224, %r3;
	add.s32 	%r418, %r417, -1;
	mad.lo.s32 	%r173, %r418, %r225, %r51;
	mov.b32 	%r648, 0;
	mov.u32 	%r647, %r659;
$L__BB0_198:
	add.s32 	%r419, %r647, %r648;
	shr.u32 	%r176, %r419, 1;
	mul.wide.u32 	%rd129, %r176, 4;
	add.s64 	%rd130, %rd3, %rd129;
	ld.global.u32 	%r177, [%rd130];
	setp.eq.s32 	%p179, %r177, %r173;
	@%p179 bra 	$L__BB0_202;
	setp.lt.s32 	%p180, %r177, %r173;
	add.s32 	%r420, %r176, 1;
	add.s32 	%r421, %r176, -1;
	selp.b32 	%r648, %r420, %r648, %p180;
	selp.b32 	%r647, %r647, %r421, %p180;
	setp.le.s32 	%p181, %r648, %r647;
	@%p181 bra 	$L__BB0_198;
	add.s32 	%r422, %r226, 17;
	mul.wide.s32 	%rd131, %r173, 4;
	add.s64 	%rd132, %rd4, %rd131;
	atom.global.min.s32 	%r423, [%rd132], %r422;
	setp.ge.s32 	%p182, %r422, %r423;
	@%p182 bra 	$L__BB0_202;
	add.s64 	%rd134, %rd2, %rd131;
	mov.b32 	%r424, 1;
	st.global.u32 	[%rd134], %r424;
	mov.b16 	%rs20, 1;
	st.global.u8 	[%rd1], %rs20;
$L__BB0_202:
	setp.lt.s32 	%p183, %r3, 0;
	setp.ge.s32 	%p184, %r3, %r224;
	or.pred  	%p185, %p183, %p184;
	or.pred  	%p27, %p25, %p185;
	or.pred  	%p186, %p27, %p17;
	@%p186 bra 	$L__BB0_208;
	mad.lo.s32 	%r426, %r158, %r224, %r3;
	mad.lo.s32 	%r427, %r426, %r225, %r4;
	add.s32 	%r180, %r427, -1;
	mov.b32 	%r650, 0;
	mov.u32 	%r649, %r659;
$L__BB0_204:
	add.s32 	%r428, %r649, %r650;
	shr.u32 	%r183, %r428, 1;
	mul.wide.u32 	%rd135, %r183, 4;
	add.s64 	%rd136, %rd3, %rd135;
	ld.global.u32 	%r184, [%rd136];
	setp.eq.s32 	%p187, %r184, %r180;
	@%p187 bra 	$L__BB0_208;
	setp.lt.s32 	%p188, %r184, %r180;
	add.s32 	%r429, %r183, 1;
	add.s32 	%r430, %r183, -1;
	selp.b32 	%r650, %r429, %r650, %p188;
	selp.b32 	%r649, %r649, %r430, %p188;
	setp.le.s32 	%p189, %r650, %r649;
	@%p189 bra 	$L__BB0_204;
	add.s32 	%r431, %r226, 14;
	mul.wide.s32 	%rd137, %r180, 4;
	add.s64 	%rd138, %rd4, %rd137;
	atom.global.min.s32 	%r432, [%rd138], %r431;
	setp.ge.s32 	%p190, %r431, %r432;
	@%p190 bra 	$L__BB0_208;
	add.s64 	%rd140, %rd2, %rd137;
	mov.b32 	%r433, 1;
	st.global.u32 	[%rd140], %r433;
	mov.b16 	%rs21, 1;
	st.global.u8 	[%rd1], %rs21;
$L__BB0_208:
	setp.ne.s32 	%p191, %r43, 0;
	or.pred  	%p192, %p27, %p191;
	@%p192 bra 	$L__BB0_214;
	mad.lo.s32 	%r435, %r158, %r224, %r3;
	mad.lo.s32 	%r187, %r435, %r225, %r4;
	mov.b32 	%r652, 0;
	mov.u32 	%r651, %r659;
$L__BB0_210:
	add.s32 	%r436, %r651, %r652;
	shr.u32 	%r190, %r436, 1;
	mul.wide.u32 	%rd141, %r190, 4;
	add.s64 	%rd142, %rd3, %rd141;
	ld.global.u32 	%r191, [%rd142];
	setp.eq.s32 	%p193, %r191, %r187;
	@%p193 bra 	$L__BB0_214;
	setp.lt.s32 	%p194, %r191, %r187;
	add.s32 	%r437, %r190, 1;
	add.s32 	%r438, %r190, -1;
	selp.b32 	%r652, %r437, %r652, %p194;
	selp.b32 	%r651, %r651, %r438, %p194;
	setp.le.s32 	%p195, %r652, %r651;
	@%p195 bra 	$L__BB0_210;
	add.s32 	%r439, %r226, 10;
	mul.wide.s32 	%rd143, %r187, 4;
	add.s64 	%rd144, %rd4, %rd143;
	atom.global.min.s32 	%r440, [%rd144], %r439;
	setp.ge.s32 	%p196, %r439, %r440;
	@%p196 bra 	$L__BB0_214;
	add.s64 	%rd146, %rd2, %rd143;
	mov.b32 	%r441, 1;
	st.global.u32 	[%rd146], %r441;
	mov.b16 	%rs22, 1;
	st.global.u8 	[%rd1], %rs22;
$L__BB0_214:
	or.pred  	%p197, %p27, %p18;
	@%p197 bra 	$L__BB0_220;
	mad.lo.s32 	%r443, %r158, %r224, %r3;
	mad.lo.s32 	%r194, %r443, %r225, %r51;
	mov.b32 	%r654, 0;
	mov.u32 	%r653, %r659;
$L__BB0_216:
	add.s32 	%r444, %r653, %r654;
	shr.u32 	%r197, %r444, 1;
	mul.wide.u32 	%rd147, %r197, 4;
	add.s64 	%rd148, %rd3, %rd147;
	ld.global.u32 	%r198, [%rd148];
	setp.eq.s32 	%p198, %r198, %r194;
	@%p198 bra 	$L__BB0_220;
	setp.lt.s32 	%p199, %r198, %r194;
	add.s32 	%r445, %r197, 1;
	add.s32 	%r446, %r197, -1;
	selp.b32 	%r654, %r445, %r654, %p199;
	selp.b32 	%r653, %r653, %r446, %p199;
	setp.le.s32 	%p200, %r654, %r653;
	@%p200 bra 	$L__BB0_216;
	add.s32 	%r447, %r226, 14;
	mul.wide.s32 	%rd149, %r194, 4;
	add.s64 	%rd150, %rd4, %rd149;
	atom.global.min.s32 	%r448, [%rd150], %r447;
	setp.ge.s32 	%p201, %r447, %r448;
	@%p201 bra 	$L__BB0_220;
	add.s64 	%rd152, %rd2, %rd149;
	mov.b32 	%r449, 1;
	st.global.u32 	[%rd152], %r449;
	mov.b16 	%rs23, 1;
	st.global.u8 	[%rd1], %rs23;
$L__BB0_220:
	or.pred  	%p28, %p25, %p20;
	or.pred  	%p202, %p28, %p17;
	@%p202 bra 	$L__BB0_226;
	mad.lo.s32 	%r451, %r158, %r224, %r80;
	mad.lo.s32 	%r452, %r451, %r225, %r4;
	add.s32 	%r201, %r452, -1;
	mov.b32 	%r656, 0;
	mov.u32 	%r655, %r659;
$L__BB0_222:
	add.s32 	%r453, %r655, %r656;
	shr.u32 	%r204, %r453, 1;
	mul.wide.u32 	%rd153, %r204, 4;
	add.s64 	%rd154, %rd3, %rd153;
	ld.global.u32 	%r205, [%rd154];
	setp.eq.s32 	%p203, %r205, %r201;
	@%p203 bra 	$L__BB0_226;
	setp.lt.s32 	%p204, %r205, %r201;
	add.s32 	%r454, %r204, 1;
	add.s32 	%r455, %r204, -1;
	selp.b32 	%r656, %r454, %r656, %p204;
	selp.b32 	%r655, %r655, %r455, %p204;
	setp.le.s32 	%p205, %r656, %r655;
	@%p205 bra 	$L__BB0_222;
	add.s32 	%r456, %r226, 17;
	mul.wide.s32 	%rd155, %r201, 4;
	add.s64 	%rd156, %rd4, %rd155;
	atom.global.min.s32 	%r457, [%rd156], %r456;
	setp.ge.s32 	%p206, %r456, %r457;
	@%p206 bra 	$L__BB0_226;
	add.s64 	%rd158, %rd2, %rd155;
	mov.b32 	%r458, 1;
	st.global.u32 	[%rd158], %r458;
	mov.b16 	%rs24, 1;
	st.global.u8 	[%rd1], %rs24;
$L__BB0_226:
	setp.ne.s32 	%p207, %r43, 0;
	or.pred  	%p208, %p28, %p207;
	@%p208 bra 	$L__BB0_232;
	mad.lo.s32 	%r460, %r158, %r224, %r80;
	mad.lo.s32 	%r208, %r460, %r225, %r4;
	mov.b32 	%r658, 0;
	mov.u32 	%r657, %r659;
$L__BB0_228:
	add.s32 	%r461, %r657, %r658;
	shr.u32 	%r211, %r461, 1;
	mul.wide.u32 	%rd159, %r211, 4;
	add.s64 	%rd160, %rd3, %rd159;
	ld.global.u32 	%r212, [%rd160];
	setp.eq.s32 	%p209, %r212, %r208;
	@%p209 bra 	$L__BB0_232;
	setp.lt.s32 	%p210, %r212, %r208;
	add.s32 	%r462, %r211, 1;
	add.s32 	%r463, %r211, -1;
	selp.b32 	%r658, %r462, %r658, %p210;
	selp.b32 	%r657, %r657, %r463, %p210;
	setp.le.s32 	%p211, %r658, %r657;
	@%p211 bra 	$L__BB0_228;
	add.s32 	%r464, %r226, 14;
	mul.wide.s32 	%rd161, %r208, 4;
	add.s64 	%rd162, %rd4, %rd161;
	atom.global.min.s32 	%r465, [%rd162], %r464;
	setp.ge.s32 	%p212, %r464, %r465;
	@%p212 bra 	$L__BB0_232;
	add.s64 	%rd164, %rd2, %rd161;
	mov.b32 	%r466, 1;
	st.global.u32 	[%rd164], %r466;
	mov.b16 	%rs25, 1;
	st.global.u8 	[%rd1], %rs25;
$L__BB0_232:
	or.pred  	%p213, %p28, %p18;
	@%p213 bra 	$L__BB0_238;
	mad.lo.s32 	%r468, %r158, %r224, %r80;
	mad.lo.s32 	%r215, %r468, %r225, %r51;
	mov.b32 	%r660, 0;
$L__BB0_234:
	add.s32 	%r469, %r659, %r660;
	shr.u32 	%r218, %r469, 1;
	mul.wide.u32 	%rd165, %r218, 4;
	add.s64 	%rd166, %rd3, %rd165;
	ld.global.u32 	%r219, [%rd166];
	setp.eq.s32 	%p214, %r219, %r215;
	@%p214 bra 	$L__BB0_238;
	setp.lt.s32 	%p215, %r219, %r215;
	add.s32 	%r470, %r218, 1;
	add.s32 	%r471, %r218, -1;
	selp.b32 	%r660, %r470, %r660, %p215;
	selp.b32 	%r659, %r659, %r471, %p215;
	setp.le.s32 	%p216, %r660, %r659;
	@%p216 bra 	$L__BB0_234;
	add.s32 	%r472, %r226, 17;
	mul.wide.s32 	%rd167, %r215, 4;
	add.s64 	%rd168, %rd4, %rd167;
	atom.global.min.s32 	%r473, [%rd168], %r472;
	setp.ge.s32 	%p217, %r472, %r473;
	@%p217 bra 	$L__BB0_238;
	add.s64 	%rd170, %rd2, %rd167;
	mov.b32 	%r474, 1;
	st.global.u32 	[%rd170], %r474;
	mov.b16 	%rs26, 1;
	st.global.u8 	[%rd1], %rs26;
$L__BB0_238:
	ret;

}
	// .globl	_ZN3cub18CUB_300001_SM_10006detail11EmptyKernelIvEEvv
.visible .entry _ZN3cub18CUB_300001_SM_10006detail11EmptyKernelIvEEvv()
{


	ret;

}
	// .globl	_ZN3cub18CUB_300001_SM_10006detail8for_each13static_kernelINS2_12policy_hub_t12policy_500_tEmN6thrust24THRUST_300001_SM_1000_NS8cuda_cub20__uninitialized_fill7functorINS7_10device_ptrIiEEiEEEEvT0_T1_
.visible .entry _ZN3cub18CUB_300001_SM_10006detail8for_each13static_kernelINS2_12policy_hub_t12policy_500_tEmN6thrust24THRUST_300001_SM_1000_NS8cuda_cub20__uninitialized_fill7functorINS7_10device_ptrIiEEiEEEEvT0_T1_(
	.param .u64 _ZN3cub18CUB_300001_SM_10006detail8for_each13static_kernelINS2_12policy_hub_t12policy_500_tEmN6thrust24THRUST_300001_SM_1000_NS8cuda_cub20__uninitialized_fill7functorINS7_10device_ptrIiEEiEEEEvT0_T1__param_0,
	.param .align 8 .b8 _ZN3cub18CUB_300001_SM_10006detail8for_each13static_kernelINS2_12policy_hub_t12policy_500_tEmN6thrust24THRUST_300001_SM_1000_NS8cuda_cub20__uninitialized_fill7functorINS7_10device_ptrIiEEiEEEEvT0_T1__param_1[16]
)
.maxntid 256
{
	.reg .pred 	%p<4>;
	.reg .b16 	%rs<5>;
	.reg .b32 	%r<12>;
	.reg .b64 	%rd<16>;

	ld.param.u32 	%r3, [_ZN3cub18CUB_300001_SM_10006detail8for_each13static_kernelINS2_12policy_hub_t12policy_500_tEmN6thrust24THRUST_300001_SM_1000_NS8cuda_cub20__uninitialized_fill7functorINS7_10device_ptrIiEEiEEEEvT0_T1__param_1+8];
	ld.param.u64 	%rd4, [_ZN3cub18CUB_300001_SM_10006detail8for_each13static_kernelINS2_12policy_hub_t12policy_500_tEmN6thrust24THRUST_300001_SM_1000_NS8cuda_cub20__uninitialized_fill7functorINS7_10device_ptrIiEEiEEEEvT0_T1__param_1];
	ld.param.u64 	%rd5, [_ZN3cub18CUB_300001_SM_10006detail8for_each13static_kernelINS2_12policy_hub_t12policy_500_tEmN6thrust24THRUST_300001_SM_1000_NS8cuda_cub20__uninitialized_fill7functorINS7_10device_ptrIiEEiEEEEvT0_T1__param_0];
	mov.u32 	%r9, %ctaid.x;
	mul.wide.u32 	%rd1, %r9, 512;
	sub.s64 	%rd2, %rd5, %rd1;
	setp.lt.u64 	%p1, %rd2, 512;
	@%p1 bra 	$L__BB2_2;
	mov.u32 	%r11, %tid.x;
	cvta.to.global.u64 	%rd11, %rd4;
	cvt.u64.u32 	%rd12, %r11;
	add.s64 	%rd13, %rd1, %rd12;
	shl.b64 	%rd14, %rd13, 2;
	add.s64 	%rd15, %rd11, %rd14;
	st.global.u32 	[%rd15], %r3;
	st.global.u32 	[%rd15+1024], %r3;
	bra.uni 	$L__BB2_6;
$L__BB2_2:
	cvta.to.global.u64 	%rd6, %rd4;
	mov.u32 	%r2, %tid.x;
	cvt.u64.u32 	%rd7, %r2;
	setp.le.u64 	%p2, %rd2, %rd7;
	add.s64 	%rd8, %rd1, %rd7;
	shl.b64 	%rd9, %rd8, 2;
	add.s64 	%rd3, %rd6, %rd9;
	@%p2 bra 	$L__BB2_4;
	st.global.u32 	[%rd3], %r3;
$L__BB2_4:
	add.s32 	%r10, %r2, 256;
	cvt.u64.u32 	%rd10, %r10;
	setp.le.u64 	%p3, %rd2, %rd10;
	@%p3 bra 	$L__BB2_6;
	st.global.u32 	[%rd3+1024], %r3;
$L__BB2_6:
	ret;

}
	// .globl	_ZN3cub18CUB_300001_SM_10006detail8for_each13static_kernelINS2_12policy_hub_t12policy_500_tEmN6thrust24THRUST_300001_SM_1000_NS8cuda_cub20__uninitialized_fill7functorINS7_10device_ptrIbEEbEEEEvT0_T1_
.visible .entry _ZN3cub18CUB_300001_SM_10006detail8for_each13static_kernelINS2_12policy_hub_t12policy_500_tEmN6thrust24THRUST_300001_SM_1000_NS8cuda_cub20__uninitialized_fill7functorINS7_10device_ptrIbEEbEEEEvT0_T1_(
	.param .u64 _ZN3cub18CUB_300001_SM_10006detail8for_each13static_kernelINS2_12policy_hub_t12policy_500_tEmN6thrust24THRUST_300001_SM_1000_NS8cuda_cub20__uninitialized_fill7functorINS7_10device_ptrIbEEbEEEEvT0_T1__param_0,
	.param .align 8 .b8 _ZN3cub18CUB_300001_SM_10006detail8for_each13static_kernelINS2_12policy_hub_t12policy_500_tEmN6thrust24THRUST_300001_SM_1000_NS8cuda_cub20__uninitialized_fill7functorINS7_10device_ptrIbEEbEEEEvT0_T1__param_1[16]
)
.maxntid 256
{
	.reg .pred 	%p<4>;
	.reg .b16 	%rs<10>;
	.reg .b32 	%r<15>;
	.reg .b64 	%rd<14>;

	ld.param.u32 	%r7, [_ZN3cub18CUB_300001_SM_10006detail8for_each13static_kernelINS2_12policy_hub_t12policy_500_tEmN6thrust24THRUST_300001_SM_1000_NS8cuda_cub20__uninitialized_fill7functorINS7_10device_ptrIbEEbEEEEvT0_T1__param_1+8];
	bfe.u32 	%r11, %r7, 0, 8;
	cvt.u16.u32 	%rs2, %r11;
	ld.param.u64 	%rd4, [_ZN3cub18CUB_300001_SM_10006detail8for_each13static_kernelINS2_12policy_hub_t12policy_500_tEmN6thrust24THRUST_300001_SM_1000_NS8cuda_cub20__uninitialized_fill7functorINS7_10device_ptrIbEEbEEEEvT0_T1__param_1];
	ld.param.u64 	%rd5, [_ZN3cub18CUB_300001_SM_10006detail8for_each13static_kernelINS2_12policy_hub_t12policy_500_tEmN6thrust24THRUST_300001_SM_1000_NS8cuda_cub20__uninitialized_fill7functorINS7_10device_ptrIbEEbEEEEvT0_T1__param_0];
	mov.u32 	%r12, %ctaid.x;
	mul.wide.u32 	%rd1, %r12, 512;
	sub.s64 	%rd2, %rd5, %rd1;
	setp.lt.u64 	%p1, %rd2, 512;
	@%p1 bra 	$L__BB3_2;
	mov.u32 	%r14, %tid.x;
	cvta.to.global.u64 	%rd10, %rd4;
	cvt.u64.u32 	%rd11, %r14;
	add.s64 	%rd12, %rd1, %rd11;
	add.s64 	%rd13, %rd10, %rd12;
	st.global.u8 	[%rd13], %rs2;
	st.global.u8 	[%rd13+256], %rs2;
	bra.uni 	$L__BB3_6;
$L__BB3_2:
	cvta.to.global.u64 	%rd6, %rd4;
	mov.u32 	%r1, %tid.x;
	cvt.u64.u32 	%rd7, %r1;
	setp.le.u64 	%p2, %rd2, %rd7;
	add.s64 	%rd8, %rd1, %rd7;
	add.s64 	%rd3, %rd6, %rd8;
	@%p2 bra 	$L__BB3_4;
	st.global.u8 	[%rd3], %rs2;
$L__BB3_4:
	add.s32 	%r13, %r1, 256;
	cvt.u64.u32 	%rd9, %r13;
	setp.le.u64 	%p3, %rd2, %rd9;
	@%p3 bra 	$L__BB3_6;
	st.global.u8 	[%rd3+256], %rs2;
$L__BB3_6:
	ret;

}
	// .globl	_ZN3cub18CUB_300001_SM_10006detail8for_each13static_kernelINS2_12policy_hub_t12policy_500_tElN6thrust24THRUST_300001_SM_1000_NS8cuda_cub6__fill7functorINS7_6detail15normal_iteratorINS7_10device_ptrIbEEEEbEEEEvT0_T1_
.visible .entry _ZN3cub18CUB_300001_SM_10006detail8for_each13static_kernelINS2_12policy_hub_t12policy_500_tElN6thrust24THRUST_300001_SM_1000_NS8cuda_cub6__fill7functorINS7_6detail15normal_iteratorINS7_10device_ptrIbEEEEbEEEEvT0_T1_(
	.param .u64 _ZN3cub18CUB_300001_SM_10006detail8for_each13static_kernelINS2_12policy_hub_t12policy_500_tElN6thrust24THRUST_300001_SM_1000_NS8cuda_cub6__fill7functorINS7_6detail15normal_iteratorINS7_10device_ptrIbEEEEbEEEEvT0_T1__param_0,
	.param .align 8 .b8 _ZN3cub18CUB_300001_SM_10006detail8for_each13static_kernelINS2_12policy_hub_t12policy_500_tElN6thrust24THRUST_300001_SM_1000_NS8cuda_cub6__fill7functorINS7_6detail15normal_iteratorINS7_10device_ptrIbEEEEbEEEEvT0_T1__param_1[16]
)
.maxntid 256
{
	.reg .pred 	%p<4>;
	.reg .b16 	%rs<10>;
	.reg .b32 	%r<15>;
	.reg .b64 	%rd<15>;

	ld.param.u32 	%r7, [_ZN3cub18CUB_300001_SM_10006detail8for_each13static_kernelINS2_12policy_hub_t12policy_500_tElN6thrust24THRUST_300001_SM_1000_NS8cuda_cub6__fill7functorINS7_6detail15normal_iteratorINS7_10device_ptrIbEEEEbEEEEvT0_T1__param_1+8];
	bfe.u32 	%r11, %r7, 0, 8;
	cvt.u16.u32 	%rs2, %r11;
	ld.param.u64 	%rd5, [_ZN3cub18CUB_300001_SM_10006detail8for_each13static_kernelINS2_12policy_hub_t12policy_500_tElN6thrust24THRUST_300001_SM_1000_NS8cuda_cub6__fill7functorINS7_6detail15normal_iteratorINS7_10device_ptrIbEEEEbEEEEvT0_T1__param_1];
	ld.param.u64 	%rd6, [_ZN3cub18CUB_300001_SM_10006detail8for_each13static_kernelINS2_12policy_hub_t12policy_500_tElN6thrust24THRUST_300001_SM_1000_NS8cuda_cub6__fill7functorINS7_6detail15normal_iteratorINS7_10device_ptrIbEEEEbEEEEvT0_T1__param_0];
	mov.u32 	%r12, %ctaid.x;
	mul.wide.u32 	%rd1, %r12, 512;
	sub.s64 	%rd2, %rd6, %rd1;
	setp.lt.s64 	%p1, %rd2, 512;
	@%p1 bra 	$L__BB4_2;
	mov.u32 	%r14, %tid.x;
	cvta.to.global.u64 	%rd11, %rd5;
	cvt.u64.u32 	%rd12, %r14;
	add.s64 	%rd13, %rd1, %rd12;
	add.s64 	%rd14, %rd11, %rd13;
	st.global.u8 	[%rd14], %rs2;
	st.global.u8 	[%rd14+256], %rs2;
	bra.uni 	$L__BB4_6;
$L__BB4_2:
	cvta.to.global.u64 	%rd7, %rd5;
	mov.u32 	%r1, %tid.x;
	cvt.s64.s32 	%rd3, %rd2;
	cvt.u64.u32 	%rd8, %r1;
	setp.le.s64 	%p2, %rd3, %rd8;
	add.s64 	%rd9, %rd1, %rd8;
	add.s64 	%rd4, %rd7, %rd9;
	@%p2 bra 	$L__BB4_4;
	st.global.u8 	[%rd4], %rs2;
$L__BB4_4:
	add.s32 	%r13, %r1, 256;
	cvt.u64.u32 	%rd10, %r13;
	setp.le.s64 	%p3, %rd3, %rd10;
	@%p3 bra 	$L__BB4_6;
	st.global.u8 	[%rd4+256], %rs2;
$L__BB4_6:
	ret;

}
	// .globl	_ZN3cub18CUB_300001_SM_10006detail8for_each13static_kernelINS2_12policy_hub_t12policy_500_tElN6thrust24THRUST_300001_SM_1000_NS8cuda_cub6__fill7functorINS7_6detail15normal_iteratorINS7_10device_ptrIiEEEEiEEEEvT0_T1_
.visible .entry _ZN3cub18CUB_300001_SM_10006detail8for_each13static_kernelINS2_12policy_hub_t12policy_500_tElN6thrust24THRUST_300001_SM_1000_NS8cuda_cub6__fill7functorINS7_6detail15normal_iteratorINS7_10device_ptrIiEEEEiEEEEvT0_T1_(
	.param .u64 _ZN3cub18CUB_300001_SM_10006detail8for_each13static_kernelINS2_12policy_hub_t12policy_500_tElN6thrust24THRUST_300001_SM_1000_NS8cuda_cub6__fill7functorINS7_6detail15normal_iteratorINS7_10device_ptrIiEEEEiEEEEvT0_T1__param_0,
	.param .align 8 .b8 _ZN3cub18CUB_300001_SM_10006detail8for_each13static_kernelINS2_12policy_hub_t12policy_500_tElN6thrust24THRUST_300001_SM_1000_NS8cuda_cub6__fill7functorINS7_6detail15normal_iteratorINS7_10device_ptrIiEEEEiEEEEvT0_T1__param_1[16]
)
.maxntid 256
{
	.reg .pred 	%p<4>;
	.reg .b16 	%rs<5>;
	.reg .b32 	%r<12>;
	.reg .b64 	%rd<17>;

	ld.param.u32 	%r3, [_ZN3cub18CUB_300001_SM_10006detail8for_each13static_kernelINS2_12policy_hub_t12policy_500_tElN6thrust24THRUST_300001_SM_1000_NS8cuda_cub6__fill7functorINS7_6detail15normal_iteratorINS7_10device_ptrIiEEEEiEEEEvT0_T1__param_1+8];
	ld.param.u64 	%rd5, [_ZN3cub18CUB_300001_SM_10006detail8for_each13static_kernelINS2_12policy_hub_t12policy_500_tElN6thrust24THRUST_300001_SM_1000_NS8cuda_cub6__fill7functorINS7_6detail15normal_iteratorINS7_10device_ptrIiEEEEiEEEEvT0_T1__param_1];
	ld.param.u64 	%rd6, [_ZN3cub18CUB_300001_SM_10006detail8for_each13static_kernelINS2_12policy_hub_t12policy_500_tElN6thrust24THRUST_300001_SM_1000_NS8cuda_cub6__fill7functorINS7_6detail15normal_iteratorINS7_10device_ptrIiEEEEiEEEEvT0_T1__param_0];
	mov.u32 	%r9, %ctaid.x;
	mul.wide.u32 	%rd1, %r9, 512;
	sub.s64 	%rd2, %rd6, %rd1;
	setp.lt.s64 	%p1, %rd2, 512;
	@%p1 bra 	$L__BB5_2;
	mov.u32 	%r11, %tid.x;
	cvta.to.global.u64 	%rd12, %rd5;
	cvt.u64.u32 	%rd13, %r11;
	add.s64 	%rd14, %rd1, %rd13;
	shl.b64 	%rd15, %rd14, 2;
	add.s64 	%rd16, %rd12, %rd15;
	st.global.u32 	[%rd16], %r3;
	st.global.u32 	[%rd16+1024], %r3;
	bra.uni 	$L__BB5_6;
$L__BB5_2:
	cvta.to.global.u64 	%rd7, %rd5;
	mov.u32 	%r2, %tid.x;
	cvt.s64.s32 	%rd3, %rd2;
	cvt.u64.u32 	%rd8, %r2;
	setp.le.s64 	%p2, %rd3, %rd8;
	add.s64 	%rd9, %rd1, %rd8;
	shl.b64 	%rd10, %rd9, 2;
	add.s64 	%rd4, %rd7, %rd10;
	@%p2 bra 	$L__BB5_4;
	st.global.u32 	[%rd4], %r3;
$L__BB5_4:
	add.s32 	%r10, %r2, 256;
	cvt.u64.u32 	%rd11, %r10;
	setp.le.s64 	%p3, %rd3, %rd11;
	@%p3 bra 	$L__BB5_6;
	st.global.u32 	[%rd4+1024], %r3;
$L__BB5_6:
	ret;

}


// ===== COMPILED SASS (sm_100) =====

	.target	sm_100

	.elftype	@"ET_EXEC"


//--------------------- .note.nv.tkinfo           --------------------------
	.section	.note.nv.tkinfo,"",@"SHT_NOTE"
	.sectionflags	@"SHF_NOTE_NV_TKINFO"
	.tkinfo
        /*0018*/ 	.word	0x00000002
        /*0030*/ 	.string	""
        /*0030*/ 	.string	"ptxas"
        /*0030*/ 	.string	"Cuda compilation tools, release 13.0, V13.0.88"
        /*0030*/ 	.string	"Build cuda_13.0.r13.0/compiler.36424714_0"
        /*0030*/ 	.string	"-arch sm_100 -m 64 "



//--------------------- .note.nv.cuinfo           --------------------------
	.section	.note.nv.cuinfo,"",@"SHT_NOTE"
	.sectionflags	@"SHF_NOTE_NV_CUINFO"
        /*0018*/ 	.short	0x0002
        /*001a*/ 	.short	0x0064
        /*001c*/ 	.short	0x0082
	.zero		2


//--------------------- .nv.info                  --------------------------
	.section	.nv.info,"",@"SHT_CUDA_INFO"
	.align	4


	//----- nvinfo : EIATTR_REGCOUNT
	.align		4
        /*0000*/ 	.byte	0x04, 0x2f
        /*0002*/ 	.short	(.L_44 - .L_43)
	.align		4
.L_43:
        /*0004*/ 	.word	index@(_Z27dialsDijkstra3D_CUDA_KernelPiS_S_S_iiiiiPb)
        /*0008*/ 	.word	0x00000019


	//----- nvinfo : EIATTR_FRAME_SIZE
	.align		4
.L_44:
        /*000c*/ 	.byte	0x04, 0x11
        /*000e*/ 	.short	(.L_46 - .L_45)
	.align		4
.L_45:
        /*0010*/ 	.word	index@(_Z27dialsDijkstra3D_CUDA_KernelPiS_S_S_iiiiiPb)
        /*0014*/ 	.word	0x00000000


	//----- nvinfo : EIATTR_REGCOUNT
	.align		4
.L_46:
        /*0018*/ 	.byte	0x04, 0x2f
        /*001a*/ 	.short	(.L_48 - .L_47)
	.align		4
.L_47:
        /*001c*/ 	.word	index@(_ZN3cub18CUB_300001_SM_10006detail11EmptyKernelIvEEvv)
        /*0020*/ 	.word	0x00000004


	//----- nvinfo : EIATTR_FRAME_SIZE
	.align		4
.L_48:
        /*0024*/ 	.byte	0x04, 0x11
        /*0026*/ 	.short	(.L_50 - .L_49)
	.align		4
.L_49:
        /*0028*/ 	.word	index@(_ZN3cub18CUB_300001_SM_10006detail11EmptyKernelIvEEvv)
        /*002c*/ 	.word	0x00000000


	//----- nvinfo : EIATTR_REGCOUNT
	.align		4
.L_50:
        /*0030*/ 	.byte	0x04, 0x2f
        /*0032*/ 	.short	(.L_52 - .L_51)
	.align		4
.L_51:
        /*0034*/ 	.word	index@(_ZN3cub18CUB_300001_SM_10006detail8for_each13static_kernelINS2_12policy_hub_t12policy_500_tEmN6thrust24THRUST_300001_SM_1000_NS8cuda_cub20__uninitialized_fill7functorINS7_10device_ptrIiEEiEEEEvT0_T1_)
        /*0038*/ 	.word	0x00000008


	//----- nvinfo : EIATTR_FRAME_SIZE
	.align		4
.L_52:
        /*003c*/ 	.byte	0x04, 0x11
        /*003e*/ 	.short	(.L_54 - .L_53)
	.align		4
.L_53:
        /*0040*/ 	.word	index@(_ZN3cub18CUB_300001_SM_10006detail8for_each13static_kernelINS2_12policy_hub_t12policy_500_tEmN6thrust24THRUST_300001_SM_1000_NS8cuda_cub20__uninitialized_fill7functorINS7_10device_ptrIiEEiEEEEvT0_T1_)
        /*0044*/ 	.word	0x00000000


	//----- nvinfo : EIATTR_REGCOUNT
	.align		4
.L_54:
        /*0048*/ 	.byte	0x04, 0x2f
        /*004a*/ 	.short	(.L_56 - .L_55)
	.align		4
.L_55:
        /*004c*/ 	.word	index@(_ZN3cub18CUB_300001_SM_10006detail8for_each13static_kernelINS2_12policy_hub_t12policy_500_tEmN6thrust24THRUST_300001_SM_1000_NS8cuda_cub20__uninitialized_fill7functorINS7_10device_ptrIbEEbEEEEvT0_T1_)
        /*0050*/ 	.word	0x0000000a


	//----- nvinfo : EIATTR_FRAME_SIZE
	.align		4
.L_56:
        /*0054*/ 	.byte	0x04, 0x11
        /*0056*/ 	.short	(.L_58 - .L_57)
	.align		4
.L_57:
        /*0058*/ 	.word	index@(_ZN3cub18CUB_300001_SM_10006detail8for_each13static_kernelINS2_12policy_hub_t12policy_500_tEmN6thrust24THRUST_300001_SM_1000_NS8cuda_cub20__uninitialized_fill7functorINS7_10device_ptrIbEEbEEEEvT0_T1_)
        /*005c*/ 	.word	0x00000000


	//----- nvinfo : EIATTR_REGCOUNT
	.align		4
.L_58:
        /*0060*/ 	.byte	0x04, 0x2f
        /*0062*/ 	.short	(.L_60 - .L_59)
	.align		4
.L_59:
        /*0064*/ 	.word	index@(_ZN3cub18CUB_300001_SM_10006detail8for_each13static_kernelINS2_12policy_hub_t12policy_500_tElN6thrust24THRUST_300001_SM_1000_NS8cuda_cub6__fill7functorINS7_6detail15normal_iteratorINS7_10device_ptrIbEEEEbEEEEvT0_T1_)
        /*0068*/ 	.word	0x0000000a


	//----- nvinfo : EIATTR_FRAME_SIZE
	.align		4
.L_60:
        /*006c*/ 	.byte	0x04, 0x11
        /*006e*/ 	.short	(.L_62 - .L_61)
	.align		4
.L_61:
        /*0070*/ 	.word	index@(_ZN3cub18CUB_300001_SM_10006detail8for_each13static_kernelINS2_12policy_hub_t12policy_500_tElN6thrust24THRUST_300001_SM_1000_NS8cuda_cub6__fill7functorINS7_6detail15normal_iteratorINS7_10device_ptrIbEEEEbEEEEvT0_T1_)
        /*0074*/ 	.word	0x00000000


	//----- nvinfo : EIATTR_REGCOUNT
	.align		4
.L_62:
        /*0078*/ 	.byte	0x04, 0x2f
        /*007a*/ 	.short	(.L_64 - .L_63)
	.align		4
.L_63:
        /*007c*/ 	.word	index@(_ZN3cub18CUB_300001_SM_10006detail8for_each13static_kernelINS2_12policy_hub_t12policy_500_tElN6thrust24THRUST_300001_SM_1000_NS8cuda_cub6__fill7functorINS7_6detail15normal_iteratorINS7_10device_ptrIiEEEEiEEEEvT0_T1_)
        /*0080*/ 	.word	0x00000008


	//----- nvinfo : EIATTR_FRAME_SIZE
	.align		4
.L_64:
        /*0084*/ 	.byte	0x04, 0x11
        /*0086*/ 	.short	(.L_66 - .L_65)
	.align		4
.L_65:
        /*0088*/ 	.word	index@(_ZN3cub18CUB_300001_SM_10006detail8for_each13static_kernelINS2_12policy_hub_t12policy_500_tElN6thrust24THRUST_300001_SM_1000_NS8cuda_cub6__fill7functorINS7_6detail15normal_iteratorINS7_10device_ptrIiEEEEiEEEEvT0_T1_)
        /*008c*/ 	.word	0x00000000


	//----- nvinfo : EIATTR_MIN_STACK_SIZE
	.align		4
.L_66:
        /*0090*/ 	.byte	0x04, 0x12
        /*0092*/ 	.short	(.L_68 - .L_67)
	.align		4
.L_67:
        /*0094*/ 	.word	index@(_ZN3cub18CUB_300001_SM_10006detail8for_each13static_kernelINS2_12policy_hub_t12policy_500_tElN6thrust24THRUST_300001_SM_1000_NS8cuda_cub6__fill7functorINS7_6detail15normal_iteratorINS7_10device_ptrIiEEEEiEEEEvT0_T1_)
        /*0098*/ 	.word	0x00000000


	//----- nvinfo : EIATTR_MIN_STACK_SIZE
	.align		4
.L_68:
        /*009c*/ 	.byte	0x04, 0x12
        /*009e*/ 	.short	(.L_70 - .L_69)
	.align		4
.L_69:
        /*00a0*/ 	.word	index@(_ZN3cub18CUB_300001_SM_10006detail8for_each13static_kernelINS2_12policy_hub_t12policy_500_tElN6thrust24THRUST_300001_SM_1000_NS8cuda_cub6__fill7functorINS7_6detail15normal_iteratorINS7_10device_ptrIbEEEEbEEEEvT0_T1_)
        /*00a4*/ 	.word	0x00000000


	//----- nvinfo : EIATTR_MIN_STACK_SIZE
	.align		4
.L_70:
        /*00a8*/ 	.byte	0x04, 0x12
        /*00aa*/ 	.short	(.L_72 - .L_71)
	.align		4
.L_71:
        /*00ac*/ 	.word	index@(_ZN3cub18CUB_300001_SM_10006detail8for_each13static_kernelINS2_12policy_hub_t12policy_500_tEmN6thrust24THRUST_300001_SM_1000_NS8cuda_cub20__uninitialized_fill7functorINS7_10device_ptrIbEEbEEEEvT0_T1_)
        /*00b0*/ 	.word	0x00000000


	//----- nvinfo : EIATTR_MIN_STACK_SIZE
	.align		4
.L_72:
        /*00b4*/ 	.byte	0x04, 0x12
        /*00b6*/ 	.short	(.L_74 - .L_73)
	.align		4
.L_73:
        /*00b8*/ 	.word	index@(_ZN3cub18CUB_300001_SM_10006detail8for_each13static_kernelINS2_12policy_hub_t12policy_500_tEmN6thrust24THRUST_300001_SM_1000_NS8cuda_cub20__uninitialized_fill7functorINS7_10device_ptrIiEEiEEEEvT0_T1_)
        /*00bc*/ 	.word	0x00000000


	//----- nvinfo : EIATTR_MIN_STACK_SIZE
	.align		4
.L_74:
        /*00c0*/ 	.byte	0x04, 0x12
        /*00c2*/ 	.short	(.L_76 - .L_75)
	.align		4
.L_75:
        /*00c4*/ 	.word	index@(_ZN3cub18CUB_300001_SM_10006detail11EmptyKernelIvEEvv)
        /*00c8*/ 	.word	0x00000000


	//----- nvinfo : EIATTR_MIN_STACK_SIZE
	.align		4
.L_76:
        /*00cc*/ 	.byte	0x04, 0x12
        /*00ce*/ 	.short	(.L_78 - .L_77)
	.align		4
.L_77:
        /*00d0*/ 	.word	index@(_Z27dialsDijkstra3D_CUDA_KernelPiS_S_S_iiiiiPb)
        /*00d4*/ 	.word	0x00000000
.L_78:


//--------------------- .nv.compat                --------------------------
	.section	.nv.compat,"",@"SHT_CUDA_COMPAT_INFO"
	.align	4
        /*0000*/ 	.byte	0x02, 0x09, 0x00, 0x00, 0x02, 0x02, 0x01, 0x00, 0x02, 0x05, 0x05, 0x00, 0x03, 0x07, 0x01, 0x01
        /*0010*/ 	.byte	0x02, 0x03, 0x00, 0x00, 0x02, 0x06, 0x01, 0x00, 0x04, 0x0b, 0x08, 0x00, 0x09, 0x00, 0x00, 0x00
        /*0020*/ 	.byte	0x00, 0x00, 0x00, 0x00


//--------------------- .nv.info._ZN3cub18CUB_300001_SM_10006detail8for_each13static_kernelINS2_12policy_hub_t12policy_500_tElN6thrust24THRUST_300001_SM_1000_NS8cuda_cub6__fill7functorINS7_6detail15normal_iteratorINS7_10device_ptrIiEEEEiEEEEvT0_T1_ --------------------------
	.section	.nv.info._ZN3cub18CUB_300001_SM_10006detail8for_each13static_kernelINS2_12policy_hub_t12policy_500_tElN6thrust24THRUST_300001_SM_1000_NS8cuda_cub6__fill7functorINS7_6detail15normal_iteratorINS7_10device_ptrIiEEEEiEEEEvT0_T1_,"",@"SHT_CUDA_INFO"
	.sectionflags	@""
	.align	4


	//----- nvinfo : EIATTR_CUDA_API_VERSION
	.align		4
        /*0000*/ 	.byte	0x04, 0x37
        /*0002*/ 	.short	(.L_80 - .L_79)
.L_79:
        /*0004*/ 	.word	0x00000082


	//----- nvinfo : EIATTR_KPARAM_INFO
	.align		4
.L_80:
        /*0008*/ 	.byte	0x04, 0x17
        /*000a*/ 	.short	(.L_82 - .L_81)
.L_81:
        /*000c*/ 	.word	0x00000000
        /*0010*/ 	.short	0x0001
        /*0012*/ 	.short	0x0008
        /*0014*/ 	.byte	0x00, 0xf0, 0x41, 0x00


	//----- nvinfo : EIATTR_KPARAM_INFO
	.align		4
.L_82:
        /*0018*/ 	.byte	0x04, 0x17
        /*001a*/ 	.short	(.L_84 - .L_83)
.L_83:
        /*001c*/ 	.word	0x00000000
        /*0020*/ 	.short	0x0000
        /*0022*/ 	.short	0x0000
        /*0024*/ 	.byte	0x00, 0xf0, 0x21, 0x00


	//----- nvinfo : EIATTR_SPARSE_MMA_MASK
	.align		4
.L_84:
        /*0028*/ 	.byte	0x03, 0x50
        /*002a*/ 	.short	0x0000


	//----- nvinfo : EIATTR_MAXREG_COUNT
	.align		4
        /*002c*/ 	.byte	0x03, 0x1b
        /*002e*/ 	.short	0x00ff


	//----- nvinfo : EIATTR_MERCURY_ISA_VERSION
	.align		4
        /*0030*/ 	.byte	0x03, 0x5f
        /*0032*/ 	.short	0x0101


	//----- nvinfo : EIATTR_VRC_CTA_INIT_COUNT
	.align		4
        /*0034*/ 	.byte	0x02, 0x4a
	.zero		1
	.zero		1


	//----- nvinfo : EIATTR_EXIT_INSTR_OFFSETS
	.align		4
        /*0038*/ 	.byte	0x04, 0x1c
        /*003a*/ 	.short	(.L_86 - .L_85)


	//   ....[0]....
.L_85:
        /*003c*/ 	.word	0x00000130


	//   ....[1]....
        /*0040*/ 	.word	0x00000240


	//   ....[2]....
        /*0044*/ 	.word	0x00000270


	//----- nvinfo : EIATTR_MAX_THREADS
	.align		4
.L_86:
        /*0048*/ 	.byte	0x04, 0x05
        /*004a*/ 	.short	(.L_88 - .L_87)
.L_87:
        /*004c*/ 	.word	0x00000100
        /*0050*/ 	.word	0x00000001
        /*0054*/ 	.word	0x00000001


	//----- nvinfo : EIATTR_CBANK_PARAM_SIZE
	.align		4
.L_88:
        /*0058*/ 	.byte	0x03, 0x19
        /*005a*/ 	.short	0x0018


	//----- nvinfo : EIATTR_PARAM_CBANK
	.align		4
        /*005c*/ 	.byte	0x04, 0x0a
        /*005e*/ 	.short	(.L_90 - .L_89)
	.align		4
.L_89:
        /*0060*/ 	.word	index@(.nv.constant0._ZN3cub18CUB_300001_SM_10006detail8for_each13static_kernelINS2_12policy_hub_t12policy_500_tElN6thrust24THRUST_300001_SM_1000_NS8cuda_cub6__fill7functorINS7_6detail15normal_iteratorINS7_10device_ptrIiEEEEiEEEEvT0_T1_)
        /*0064*/ 	.short	0x0380
        /*0066*/ 	.short	0x0018


	//----- nvinfo : EIATTR_SW_WAR
	.align		4
.L_90:
        /*0068*/ 	.byte	0x04, 0x36
        /*006a*/ 	.short	(.L_92 - .L_91)
.L_91:
        /*006c*/ 	.word	0x00000008
.L_92:


//--------------------- .nv.info._ZN3cub18CUB_300001_SM_10006detail8for_each13static_kernelINS2_12policy_hub_t12policy_500_tElN6thrust24THRUST_300001_SM_1000_NS8cuda_cub6__fill7functorINS7_6detail15normal_iteratorINS7_10device_ptrIbEEEEbEEEEvT0_T1_ --------------------------
	.section	.nv.info._ZN3cub18CUB_300001_SM_10006detail8for_each13static_kernelINS2_12policy_hub_t12policy_500_tElN6thrust24THRUST_300001_SM_1000_NS8cuda_cub6__fill7functorINS7_6detail15normal_iteratorINS7_10device_ptrIbEEEEbEEEEvT0_T1_,"",@"SHT_CUDA_INFO"
	.sectionflags	@""
	.align	4


	//----- nvinfo : EIATTR_CUDA_API_VERSION
	.align		4
        /*0000*/ 	.byte	0x04, 0x37
        /*0002*/ 	.short	(.L_94 - .L_93)
.L_93:
        /*0004*/ 	.word	0x00000082


	//----- nvinfo : EIATTR_KPARAM_INFO
	.align		4
.L_94:
        /*0008*/ 	.byte	0x04, 0x17
        /*000a*/ 	.short	(.L_96 - .L_95)
.L_95:
        /*000c*/ 	.word	0x00000000
        /*0010*/ 	.short	0x0001
        /*0012*/ 	.short	0x0008
        /*0014*/ 	.byte	0x00, 0xf0, 0x41, 0x00


	//----- nvinfo : EIATTR_KPARAM_INFO
	.align		4
.L_96:
        /*0018*/ 	.byte	0x04, 0x17
        /*001a*/ 	.short	(.L_98 - .L_97)
.L_97:
        /*001c*/ 	.word	0x00000000
        /*0020*/ 	.short	0x0000
        /*0022*/ 	.short	0x0000
        /*0024*/ 	.byte	0x00, 0xf0, 0x21, 0x00


	//----- nvinfo : EIATTR_SPARSE_MMA_MASK
	.align		4
.L_98:
        /*0028*/ 	.byte	0x03, 0x50
        /*002a*/ 	.short	0x0000


	//----- nvinfo : EIATTR_MAXREG_COUNT
	.align		4
        /*002c*/ 	.byte	0x03, 0x1b
        /*002e*/ 	.short	0x00ff


	//----- nvinfo : EIATTR_MERCURY_ISA_VERSION
	.align		4
        /*0030*/ 	.byte	0x03, 0x5f
        /*0032*/ 	.short	0x0101


	//----- nvinfo : EIATTR_VRC_CTA_INIT_COUNT
	.align		4
        /*0034*/ 	.byte	0x02, 0x4a
	.zero		1
	.zero		1


	//----- nvinfo : EIATTR_EXIT_INSTR_OFFSETS
	.align		4
        /*0038*/ 	.byte	0x04, 0x1c
        /*003a*/ 	.short	(.L_100 - .L_99)


	//   ....[0]....
.L_99:
        /*003c*/ 	.word	0x00000120


	//   ....[1]....
        /*0040*/ 	.word	0x00000200


	//   ....[2]....
        /*0044*/ 	.word	0x00000220


	//----- nvinfo : EIATTR_MAX_THREADS
	.align		4
.L_100:
        /*0048*/ 	.byte	0x04, 0x05
        /*004a*/ 	.short	(.L_102 - .L_101)
.L_101:
        /*004c*/ 	.word	0x00000100
        /*0050*/ 	.word	0x00000001
        /*0054*/ 	.word	0x00000001


	//----- nvinfo : EIATTR_CBANK_PARAM_SIZE
	.align		4
.L_102:
        /*0058*/ 	.byte	0x03, 0x19
        /*005a*/ 	.short	0x0018


	//----- nvinfo : EIATTR_PARAM_CBANK
	.align		4
        /*005c*/ 	.byte	0x04, 0x0a
        /*005e*/ 	.short	(.L_104 - .L_103)
	.align		4
.L_103:
        /*0060*/ 	.word	index@(.nv.constant0._ZN3cub18CUB_300001_SM_10006detail8for_each13static_kernelINS2_12policy_hub_t12policy_500_tElN6thrust24THRUST_300001_SM_1000_NS8cuda_cub6__fill7functorINS7_6detail15normal_iteratorINS7_10device_ptrIbEEEEbEEEEvT0_T1_)
        /*0064*/ 	.short	0x0380
        /*0066*/ 	.short	0x0018


	//----- nvinfo : EIATTR_SW_WAR
	.align		4
.L_104:
        /*0068*/ 	.byte	0x04, 0x36
        /*006a*/ 	.short	(.L_106 - .L_105)
.L_105:
        /*006c*/ 	.word	0x00000008
.L_106:


//--------------------- .nv.info._ZN3cub18CUB_300001_SM_10006detail8for_each13static_kernelINS2_12policy_hub_t12policy_500_tEmN6thrust24THRUST_300001_SM_1000_NS8cuda_cub20__uninitialized_fill7functorINS7_10device_ptrIbEEbEEEEvT0_T1_ --------------------------
	.section	.nv.info._ZN3cub18CUB_300001_SM_10006detail8for_each13static_kernelINS2_12policy_hub_t12policy_500_tEmN6thrust24THRUST_300001_SM_1000_NS8cuda_cub20__uninitialized_fill7functorINS7_10device_ptrIbEEbEEEEvT0_T1_,"",@"SHT_CUDA_INFO"
	.sectionflags	@""
	.align	4


	//----- nvinfo : EIATTR_CUDA_API_VERSION
	.align		4
        /*0000*/ 	.byte	0x04, 0x37
        /*0002*/ 	.short	(.L_108 - .L_107)
.L_107:
        /*0004*/ 	.word	0x00000082


	//----- nvinfo : EIATTR_KPARAM_INFO
	.align		4
.L_108:
        /*0008*/ 	.byte	0x04, 0x17
        /*000a*/ 	.short	(.L_110 - .L_109)
.L_109:
        /*000c*/ 	.word	0x00000000
        /*0010*/ 	.short	0x0001
        /*0012*/ 	.short	0x0008
        /*0014*/ 	.byte	0x00, 0xf0, 0x41, 0x00


	//----- nvinfo : EIATTR_KPARAM_INFO
	.align		4
.L_110:
        /*0018*/ 	.byte	0x04, 0x17
        /*001a*/ 	.short	(.L_112 - .L_111)
.L_111:
        /*001c*/ 	.word	0x00000000
        /*0020*/ 	.short	0x0000
        /*0022*/ 	.short	0x0000
        /*0024*/ 	.byte	0x00, 0xf0, 0x21, 0x00


	//----- nvinfo : EIATTR_SPARSE_MMA_MASK
	.align		4
.L_112:
        /*0028*/ 	.byte	0x03, 0x50
        /*002a*/ 	.short	0x0000


	//----- nvinfo : EIATTR_MAXREG_COUNT
	.align		4
        /*002c*/ 	.byte	0x03, 0x1b
        /*002e*/ 	.short	0x00ff


	//----- nvinfo : EIATTR_MERCURY_ISA_VERSION
	.align		4
        /*0030*/ 	.byte	0x03, 0x5f
        /*0032*/ 	.short	0x0101


	//----- nvinfo : EIATTR_VRC_CTA_INIT_COUNT
	.align		4
        /*0034*/ 	.byte	0x02, 0x4a
	.zero		1
	.zero		1


	//----- nvinfo : EIATTR_EXIT_INSTR_OFFSETS
	.align		4
        /*0038*/ 	.byte	0x04, 0x1c
        /*003a*/ 	.short	(.L_114 - .L_113)


	//   ....[0]....
.L_113:
        /*003c*/ 	.word	0x00000120


	//   ....[1]....
        /*0040*/ 	.word	0x000001f0


	//   ....[2]....
        /*0044*/ 	.word	0x00000210


	//----- nvinfo : EIATTR_MAX_THREADS
	.align		4
.L_114:
        /*0048*/ 	.byte	0x04, 0x05
        /*004a*/ 	.short	(.L_116 - .L_115)
.L_115:
        /*004c*/ 	.word	0x00000100
        /*0050*/ 	.word	0x00000001
        /*0054*/ 	.word	0x00000001


	//----- nvinfo : EIATTR_CBANK_PARAM_SIZE
	.align		4
.L_116:
        /*0058*/ 	.byte	0x03, 0x19
        /*005a*/ 	.short	0x0018


	//----- nvinfo : EIATTR_PARAM_CBANK
	.align		4
        /*005c*/ 	.byte	0x04, 0x0a
        /*005e*/ 	.short	(.L_118 - .L_117)
	.align		4
.L_117:
        /*0060*/ 	.word	index@(.nv.constant0._ZN3cub18CUB_300001_SM_10006detail8for_each13static_kernelINS2_12policy_hub_t12policy_500_tEmN6thrust24THRUST_300001_SM_1000_NS8cuda_cub20__uninitialized_fill7functorINS7_10device_ptrIbEEbEEEEvT0_T1_)
        /*0064*/ 	.short	0x0380
        /*0066*/ 	.short	0x0018


	//----- nvinfo : EIATTR_SW_WAR
	.align		4
.L_118:
        /*0068*/ 	.byte	0x04, 0x36
        /*006a*/ 	.short	(.L_120 - .L_119)
.L_119:
        /*006c*/ 	.word	0x00000008
.L_120:


//--------------------- .nv.info._ZN3cub18CUB_300001_SM_10006detail8for_each13static_kernelINS2_12policy_hub_t12policy_500_tEmN6thrust24THRUST_300001_SM_1000_NS8cuda_cub20__uninitialized_fill7functorINS7_10device_ptrIiEEiEEEEvT0_T1_ --------------------------
	.section	.nv.info._ZN3cub18CUB_300001_SM_10006detail8for_each13static_kernelINS2_12policy_hub_t12policy_500_tEmN6thrust24THRUST_300001_SM_1000_NS8cuda_cub20__uninitialized_fill7functorINS7_10device_ptrIiEEiEEEEvT0_T1_,"",@"SHT_CUDA_INFO"
	.sectionflags	@""
	.align	4


	//----- nvinfo : EIATTR_CUDA_API_VERSION
	.align		4
        /*0000*/ 	.byte	0x04, 0x37
        /*0002*/ 	.short	(.L_122 - .L_121)
.L_121:
        /*0004*/ 	.word	0x00000082


	//----- nvinfo : EIATTR_KPARAM_INFO
	.align		4
.L_122:
        /*0008*/ 	.byte	0x04, 0x17
        /*000a*/ 	.short	(.L_124 - .L_123)
.L_123:
        /*000c*/ 	.word	0x00000000
        /*0010*/ 	.short	0x0001
        /*0012*/ 	.short	0x0008
        /*0014*/ 	.byte	0x00, 0xf0, 0x41, 0x00


	//----- nvinfo : EIATTR_KPARAM_INFO
	.align		4
.L_124:
        /*0018*/ 	.byte	0x04, 0x17
        /*001a*/ 	.short	(.L_126 - .L_125)
.L_125:
        /*001c*/ 	.word	0x00000000
        /*0020*/ 	.short	0x0000
        /*0022*/ 	.short	0x0000
        /*0024*/ 	.byte	0x00, 0xf0, 0x21, 0x00


	//----- nvinfo : EIATTR_SPARSE_MMA_MASK
	.align		4
.L_126:
        /*0028*/ 	.byte	0x03, 0x50
        /*002a*/ 	.short	0x0000


	//----- nvinfo : EIATTR_MAXREG_COUNT
	.align		4
        /*002c*/ 	.byte	0x03, 0x1b
        /*002e*/ 	.short	0x00ff


	//----- nvinfo : EIATTR_MERCURY_ISA_VERSION
	.align		4
        /*0030*/ 	.byte	0x03, 0x5f
        /*0032*/ 	.short	0x0101


	//----- nvinfo : EIATTR_VRC_CTA_INIT_COUNT
	.align		4
        /*0034*/ 	.byte	0x02, 0x4a
	.zero		1
	.zero		1


	//----- nvinfo : EIATTR_EXIT_INSTR_OFFSETS
	.align		4
        /*0038*/ 	.byte	0x04, 0x1c
        /*003a*/ 	.short	(.L_128 - .L_127)


	//   ....[0]....
.L_127:
        /*003c*/ 	.word	0x00000130


	//   ....[1]....
        /*0040*/ 	.word	0x00000230


	//   ....[2]....
        /*0044*/ 	.word	0x00000260


	//----- nvinfo : EIATTR_MAX_THREADS
	.align		4
.L_128:
        /*0048*/ 	.byte	0x04, 0x05
        /*004a*/ 	.short	(.L_130 - .L_129)
.L_129:
        /*004c*/ 	.word	0x00000100
        /*0050*/ 	.word	0x00000001
        /*0054*/ 	.word	0x00000001


	//----- nvinfo : EIATTR_CBANK_PARAM_SIZE
	.align		4
.L_130:
        /*0058*/ 	.byte	0x03, 0x19
        /*005a*/ 	.short	0x0018


	//----- nvinfo : EIATTR_PARAM_CBANK
	.align		4
        /*005c*/ 	.byte	0x04, 0x0a
        /*005e*/ 	.short	(.L_132 - .L_131)
	.align		4
.L_131:
        /*0060*/ 	.word	index@(.nv.constant0._ZN3cub18CUB_300001_SM_10006detail8for_each13static_kernelINS2_12policy_hub_t12policy_500_tEmN6thrust24THRUST_300001_SM_1000_NS8cuda_cub20__uninitialized_fill7functorINS7_10device_ptrIiEEiEEEEvT0_T1_)
        /*0064*/ 	.short	0x0380
        /*0066*/ 	.short	0x0018


	//----- nvinfo : EIATTR_SW_WAR
	.align		4
.L_132:
        /*0068*/ 	.byte	0x04, 0x36
        /*006a*/ 	.short	(.L_134 - .L_133)
.L_133:
        /*006c*/ 	.word	0x00000008
.L_134:


//--------------------- .nv.info._ZN3cub18CUB_300001_SM_10006detail11EmptyKernelIvEEvv --------------------------
	.section	.nv.info._ZN3cub18CUB_300001_SM_10006detail11EmptyKernelIvEEvv,"",@"SHT_CUDA_INFO"
	.sectionflags	@""
	.align	4


	//----- nvinfo : EIATTR_CUDA_API_VERSION
	.align		4
        /*0000*/ 	.byte	0x04, 0x37
        /*0002*/ 	.short	(.L_136 - .L_135)
.L_135:
        /*0004*/ 	.word	0x00000082


	//----- nvinfo : EIATTR_SPARSE_MMA_MASK
	.align		4
.L_136:
        /*0008*/ 	.byte	0x03, 0x50
        /*000a*/ 	.short	0x0000


	//----- nvinfo : EIATTR_MAXREG_COUNT
	.align		4
        /*000c*/ 	.byte	0x03, 0x1b
        /*000e*/ 	.short	0x00ff


	//----- nvinfo : EIATTR_MERCURY_ISA_VERSION
	.align		4
        /*0010*/ 	.byte	0x03, 0x5f
        /*0012*/ 	.short	0x0101


	//----- nvinfo : EIATTR_VRC_CTA_INIT_COUNT
	.align		4
        /*0014*/ 	.byte	0x02, 0x4a
	.zero		1
	.zero		1


	//----- nvinfo : EIATTR_EXIT_INSTR_OFFSETS
	.align		4
        /*0018*/ 	.byte	0x04, 0x1c
        /*001a*/ 	.short	(.L_138 - .L_137)


	//   ....[0]....
.L_137:
        /*001c*/ 	.word	0x00000010


	//----- nvinfo : EIATTR_SW_WAR
	.align		4
.L_138:
        /*0020*/ 	.byte	0x04, 0x36
        /*0022*/ 	.short	(.L_140 - .L_139)
.L_139:
        /*0024*/ 	.word	0x00000008
.L_140:


//--------------------- .nv.info._Z27dialsDijkstra3D_CUDA_KernelPiS_S_S_iiiiiPb --------------------------
	.section	.nv.info._Z27dialsDijkstra3D_CUDA_KernelPiS_S_S_iiiiiPb,"",@"SHT_CUDA_INFO"
	.sectionflags	@""
	.align	4


	//----- nvinfo : EIATTR_CUDA_API_VERSION
	.align		4
        /*0000*/ 	.byte	0x04, 0x37
        /*0002*/ 	.short	(.L_142 - .L_141)
.L_141:
        /*0004*/ 	.word	0x00000082


	//----- nvinfo : EIATTR_KPARAM_INFO
	.align		4
.L_142:
        /*0008*/ 	.byte	0x04, 0x17
        /*000a*/ 	.short	(.L_144 - .L_143)
.L_143:
        /*000c*/ 	.word	0x00000000
        /*0010*/ 	.short	0x0009
        /*0012*/ 	.short	0x0038
        /*0014*/ 	.byte	0x00, 0xf5, 0x21, 0x00


	//----- nvinfo : EIATTR_KPARAM_INFO
	.align		4
.L_144:
        /*0018*/ 	.byte	0x04, 0x17
        /*001a*/ 	.short	(.L_146 - .L_145)
.L_145:
        /*001c*/ 	.word	0x00000000
        /*0020*/ 	.short	0x0008
        /*0022*/ 	.short	0x0030
        /*0024*/ 	.byte	0x00, 0xf0, 0x11, 0x00


	//----- nvinfo : EIATTR_KPARAM_INFO
	.align		4
.L_146:
        /*0028*/ 	.byte	0x04, 0x17
        /*002a*/ 	.short	(.L_148 - .L_147)
.L_147:
        /*002c*/ 	.word	0x00000000
        /*0030*/ 	.short	0x0007
        /*0032*/ 	.short	0x002c
        /*0034*/ 	.byte	0x00, 0xf0, 0x11, 0x00


	//----- nvinfo : EIATTR_KPARAM_INFO
	.align		4
.L_148:
        /*0038*/ 	.byte	0x04, 0x17
        /*003a*/ 	.short	(.L_150 - .L_149)
.L_149:
        /*003c*/ 	.word	0x00000000
        /*0040*/ 	.short	0x0006
        /*0042*/ 	.short	0x0028
        /*0044*/ 	.byte	0x00, 0xf0, 0x11, 0x00


	//----- nvinfo : EIATTR_KPARAM_INFO
	.align		4
.L_150:
        /*0048*/ 	.byte	0x04, 0x17
        /*004a*/ 	.short	(.L_152 - .L_151)
.L_151:
        /*004c*/ 	.word	0x00000000
        /*0050*/ 	.short	0x0005
        /*0052*/ 	.short	0x0024
        /*0054*/ 	.byte	0x00, 0xf0, 0x11, 0x00


	//----- nvinfo : EIATTR_KPARAM_INFO
	.align		4
.L_152:
        /*0058*/ 	.byte	0x04, 0x17
        /*005a*/ 	.short	(.L_154 - .L_153)
.L_153:
        /*005c*/ 	.word	0x00000000
        /*0060*/ 	.short	0x0004
        /*0062*/ 	.short	0x0020
        /*0064*/ 	.byte	0x00, 0xf0, 0x11, 0x00


	//----- nvinfo : EIATTR_KPARAM_INFO
	.align		4
.L_154:
        /*0068*/ 	.byte	0x04, 0x17
        /*006a*/ 	.short	(.L_156 - .L_155)
.L_155:
        /*006c*/ 	.word	0x00000000
        /*0070*/ 	.short	0x0003
        /*0072*/ 	.short	0x0018
        /*0074*/ 	.byte	0x00, 0xf5, 0x21, 0x00


	//----- nvinfo : EIATTR_KPARAM_INFO
	.align		4
.L_156:
        /*0078*/ 	.byte	0x04, 0x17
        /*007a*/ 	.short	(.L_158 - .L_157)
.L_157:
        /*007c*/ 	.word	0x00000000
        /*0080*/ 	.short	0x0002
        /*0082*/ 	.short	0x0010
        /*0084*/ 	.byte	0x00, 0xf5, 0x21, 0x00


	//----- nvinfo : EIATTR_KPARAM_INFO
	.align		4
.L_158:
        /*0088*/ 	.byte	0x04, 0x17
        /*008a*/ 	.short	(.L_160 - .L_159)
.L_159:
        /*008c*/ 	.word	0x00000000
        /*0090*/ 	.short	0x0001
        /*0092*/ 	.short	0x0008
        /*0094*/ 	.byte	0x00, 0xf5, 0x21, 0x00


	//----- nvinfo : EIATTR_KPARAM_INFO
	.align		4
.L_160:
        /*0098*/ 	.byte	0x04, 0x17
        /*009a*/ 	.short	(.L_162 - .L_161)
.L_161:
        /*009c*/ 	.word	0x00000000
        /*00a0*/ 	.short	0x0000
        /*00a2*/ 	.short	0x0000
        /*00a4*/ 	.byte	0x00, 0xf5, 0x21, 0x00


	//----- nvinfo : EIATTR_SPARSE_MMA_MASK
	.align		4
.L_162:
        /*00a8*/ 	.byte	0x03, 0x50
        /*00aa*/ 	.short	0x0000


	//----- nvinfo : EIATTR_MAXREG_COUNT
	.align		4
        /*00ac*/ 	.byte	0x03, 0x1b
        /*00ae*/ 	.short	0x00ff


	//----- nvinfo : EIATTR_MERCURY_ISA_VERSION
	.align		4
        /*00b0*/ 	.byte	0x03, 0x5f
        /*00b2*/ 	.short	0x0101


	//----- nvinfo : EIATTR_VRC_CTA_INIT_COUNT
	.align		4
        /*00b4*/ 	.byte	0x02, 0x4a
	.zero		1
	.zero		1


	//----- nvinfo : EIATTR_EXIT_INSTR_OFFSETS
	.align		4
        /*00b8*/ 	.byte	0x04, 0x1c
        /*00ba*/ 	.short	(.L_164 - .L_163)


	//   ....[0]....
.L_163:
        /*00bc*/ 	.word	0x000000a0


	//   ....[1]....
        /*00c0*/ 	.word	0x00000110


	//   ....[2]....
        /*00c4*/ 	.word	0x00000160


	//   ....[3]....
        /*00c8*/ 	.word	0x000024c0


	//   ....[4]....
        /*00cc*/ 	.word	0x00002520


	//   ....[5]....
        /*00d0*/ 	.word	0x000025a0


	//   ....[6]....
        /*00d4*/ 	.word	0x00006d20


	//   ....[7]....
        /*00d8*/ 	.word	0x00006e00


	//   ....[8]....
        /*00dc*/ 	.word	0x00006ef0


	//   ....[9]....
        /*00e0*/ 	.word	0x00006f70


	//----- nvinfo : EIATTR_CRS_STACK_SIZE
	.align		4
.L_164:
        /*00e4*/ 	.byte	0x04, 0x1e
        /*00e6*/ 	.short	(.L_166 - .L_165)
.L_165:
        /*00e8*/ 	.word	0x00000000


	//----- nvinfo : EIATTR_CBANK_PARAM_SIZE
	.align		4
.L_166:
        /*00ec*/ 	.byte	0x03, 0x19
        /*00ee*/ 	.short	0x0040


	//----- nvinfo : EIATTR_PARAM_CBANK
	.align		4
        /*00f0*/ 	.byte	0x04, 0x0a
        /*00f2*/ 	.short	(.L_168 - .L_167)
	.align		4
.L_167:
        /*00f4*/ 	.word	index@(.nv.constant0._Z27dialsDijkstra3D_CUDA_KernelPiS_S_S_iiiiiPb)
        /*00f8*/ 	.short	0x0380
        /*00fa*/ 	.short	0x0040


	//----- nvinfo : EIATTR_SW_WAR
	.align		4
.L_168:
        /*00fc*/ 	.byte	0x04, 0x36
        /*00fe*/ 	.short	(.L_170 - .L_169)
.L_169:
        /*0100*/ 	.word	0x00000008
.L_170:


//--------------------- .nv.callgraph             --------------------------
	.section	.nv.callgraph,"",@"SHT_CUDA_CALLGRAPH"
	.align	4
	.sectionentsize	8
	.align		4
        /*0000*/ 	.word	0x00000000
	.align		4
        /*0004*/ 	.word	0xffffffff
	.align		4
        /*0008*/ 	.word	0x00000000
	.align		4
        /*000c*/ 	.word	0xfffffffe
	.align		4
        /*0010*/ 	.word	0x00000000
	.align		4
        /*0014*/ 	.word	0xfffffffd
	.align		4
        /*0018*/ 	.word	0x00000000
	.align		4
        /*001c*/ 	.word	0xfffffffc


//--------------------- .nv.constant4             --------------------------
	.section	.nv.constant4,"a",@progbits
	.align	8
	.align		8
.nv.constant4:
        /*0000*/ 	.dword	_ZN34_INTERNAL_a2ed5e3d_4_k_cu_ddbd1ddf4cuda3std3__45__cpo5beginE
	.align		8
        /*0008*/ 	.dword	_ZN34_INTERNAL_a2ed5e3d_4_k_cu_ddbd1ddf4cuda3std3__45__cpo3endE
	.align		8
        /*0010*/ 	.dword	_ZN34_INTERNAL_a2ed5e3d_4_k_cu_ddbd1ddf4cuda3std3__45__cpo6cbeginE
	.align		8
        /*0018*/ 	.dword	_ZN34_INTERNAL_a2ed5e3d_4_k_cu_ddbd1ddf4cuda3std3__45__cpo4cendE
	.align		8
        /*0020*/ 	.dword	_ZN34_INTERNAL_a2ed5e3d_4_k_cu_ddbd1ddf4cuda3std3__45__cpo6rbeginE
	.align		8
        /*0028*/ 	.dword	_ZN34_INTERNAL_a2ed5e3d_4_k_cu_ddbd1ddf4cuda3std3__45__cpo4rendE
	.align		8
        /*0030*/ 	.dword	_ZN34_INTERNAL_a2ed5e3d_4_k_cu_ddbd1ddf4cuda3std3__45__cpo7crbeginE
	.align		8
        /*0038*/ 	.dword	_ZN34_INTERNAL_a2ed5e3d_4_k_cu_ddbd1ddf4cuda3std3__45__cpo5crendE
	.align		8
        /*0040*/ 	.dword	_ZN34_INTERNAL_a2ed5e3d_4_k_cu_ddbd1ddf4cuda3std3__436_GLOBAL__N__a2ed5e3d_4_k_cu_ddbd1ddf6ignoreE
	.align		8
        /*0048*/ 	.dword	_ZN34_INTERNAL_a2ed5e3d_4_k_cu_ddbd1ddf4cuda3std3__419piecewise_constructE
	.align		8
        /*0050*/ 	.dword	_ZN34_INTERNAL_a2ed5e3d_4_k_cu_ddbd1ddf4cuda3std3__48in_placeE
	.align		8
        /*0058*/ 	.dword	_ZN34_INTERNAL_a2ed5e3d_4_k_cu_ddbd1ddf4cuda3std3__420unreachable_sentinelE
	.align		8
        /*0060*/ 	.dword	_ZN34_INTERNAL_a2ed5e3d_4_k_cu_ddbd1ddf4cuda3std3__47nulloptE
	.align		8
        /*0068*/ 	.dword	_ZN34_INTERNAL_a2ed5e3d_4_k_cu_ddbd1ddf4cuda3std3__48unexpectE
	.align		8
        /*0070*/ 	.dword	_ZN34_INTERNAL_a2ed5e3d_4_k_cu_ddbd1ddf4cuda3std6ranges3__45__cpo4swapE
	.align		8
        /*0078*/ 	.dword	_ZN34_INTERNAL_a2ed5e3d_4_k_cu_ddbd1ddf4cuda3std6ranges3__45__cpo9iter_moveE
	.align		8
        /*0080*/ 	.dword	_ZN34_INTERNAL_a2ed5e3d_4_k_cu_ddbd1ddf4cuda3std6ranges3__45__cpo5beginE
	.align		8
        /*0088*/ 	.dword	_ZN34_INTERNAL_a2ed5e3d_4_k_cu_ddbd1ddf4cuda3std6ranges3__45__cpo3endE
	.align		8
        /*0090*/ 	.dword	_ZN34_INTERNAL_a2ed5e3d_4_k_cu_ddbd1ddf4cuda3std6ranges3__45__cpo6cbeginE
	.align		8
        /*0098*/ 	.dword	_ZN34_INTERNAL_a2ed5e3d_4_k_cu_ddbd1ddf4cuda3std6ranges3__45__cpo4cendE
	.align		8
        /*00a0*/ 	.dword	_ZN34_INTERNAL_a2ed5e3d_4_k_cu_ddbd1ddf4cuda3std6ranges3__45__cpo7advanceE
	.align		8
        /*00a8*/ 	.dword	_ZN34_INTERNAL_a2ed5e3d_4_k_cu_ddbd1ddf4cuda3std6ranges3__45__cpo9iter_swapE
	.align		8
        /*00b0*/ 	.dword	_ZN34_INTERNAL_a2ed5e3d_4_k_cu_ddbd1ddf4cuda3std6ranges3__45__cpo4nextE
	.align		8
        /*00b8*/ 	.dword	_ZN34_INTERNAL_a2ed5e3d_4_k_cu_ddbd1ddf4cuda3std6ranges3__45__cpo4prevE
	.align		8
        /*00c0*/ 	.dword	_ZN34_INTERNAL_a2ed5e3d_4_k_cu_ddbd1ddf4cuda3std6ranges3__45__cpo4dataE
	.align		8
        /*00c8*/ 	.dword	_ZN34_INTERNAL_a2ed5e3d_4_k_cu_ddbd1ddf4cuda3std6ranges3__45__cpo5cdataE
	.align		8
        /*00d0*/ 	.dword	_ZN34_INTERNAL_a2ed5e3d_4_k_cu_ddbd1ddf4cuda3std6ranges3__45__cpo4sizeE
	.align		8
        /*00d8*/ 	.dword	_ZN34_INTERNAL_a2ed5e3d_4_k_cu_ddbd1ddf4cuda3std6ranges3__45__cpo5ssizeE
	.align		8
        /*00e0*/ 	.dword	_ZN34_INTERNAL_a2ed5e3d_4_k_cu_ddbd1ddf4cuda3std6ranges3__45__cpo8distanceE
	.align		8
        /*00e8*/ 	.dword	_ZN34_INTERNAL_a2ed5e3d_4_k_cu_ddbd1ddf6thrust24THRUST_300001_SM_1000_NS8cuda_cub3parE
	.align		8
        /*00f0*/ 	.dword	_ZN34_INTERNAL_a2ed5e3d_4_k_cu_ddbd1ddf6thrust24THRUST_300001_SM_1000_NS8cuda_cub10par_nosyncE
	.align		8
        /*00f8*/ 	.dword	_ZN34_INTERNAL_a2ed5e3d_4_k_cu_ddbd1ddf6thrust24THRUST_300001_SM_1000_NS6system6detail10sequential3seqE
	.align		8
        /*0100*/ 	.dword	_ZN34_INTERNAL_a2ed5e3d_4_k_cu_ddbd1ddf6thrust24THRUST_300001_SM_1000_NS12placeholders2_1E
	.align		8
        /*0108*/ 	.dword	_ZN34_INTERNAL_a2ed5e3d_4_k_cu_ddbd1ddf6thrust24THRUST_300001_SM_1000_NS12placeholders2_2E
	.align		8
        /*0110*/ 	.dword	_ZN34_INTERNAL_a2ed5e3d_4_k_cu_ddbd1ddf6thrust24THRUST_300001_SM_1000_NS12placeholders2_3E
	.align		8
        /*0118*/ 	.dword	_ZN34_INTERNAL_a2ed5e3d_4_k_cu_ddbd1ddf6thrust24THRUST_300001_SM_1000_NS12placeholders2_4E
	.align		8
        /*0120*/ 	.dword	_ZN34_INTERNAL_a2ed5e3d_4_k_cu_ddbd1ddf6thrust24THRUST_300001_SM_1000_NS12placeholders2_5E
	.align		8
        /*0128*/ 	.dword	_ZN34_INTERNAL_a2ed5e3d_4_k_cu_ddbd1ddf6thrust24THRUST_300001_SM_1000_NS12placeholders2_6E
	.align		8
        /*0130*/ 	.dword	_ZN34_INTERNAL_a2ed5e3d_4_k_cu_ddbd1ddf6thrust24THRUST_300001_SM_1000_NS12placeholders2_7E
	.align		8
        /*0138*/ 	.dword	_ZN34_INTERNAL_a2ed5e3d_4_k_cu_ddbd1ddf6thrust24THRUST_300001_SM_1000_NS12placeholders2_8E
	.align		8
        /*0140*/ 	.dword	_ZN34_INTERNAL_a2ed5e3d_4_k_cu_ddbd1ddf6thrust24THRUST_300001_SM_1000_NS12placeholders2_9E
	.align		8
        /*0148*/ 	.dword	_ZN34_INTERNAL_a2ed5e3d_4_k_cu_ddbd1ddf6thrust24THRUST_300001_SM_1000_NS12placeholders3_10E
	.align		8
        /*0150*/ 	.dword	_ZN34_INTERNAL_a2ed5e3d_4_k_cu_ddbd1ddf6thrust24THRUST_300001_SM_1000_NS3seqE


//--------------------- .text._ZN3cub18CUB_300001_SM_10006detail8for_each13static_kernelINS2_12policy_hub_t12policy_500_tElN6thrust24THRUST_300001_SM_1000_NS8cuda_cub6__fill7functorINS7_6detail15normal_iteratorINS7_10device_ptrIiEEEEiEEEEvT0_T1_ --------------------------
	.section	.text._ZN3cub18CUB_300001_SM_10006detail8for_each13static_kernelINS2_12policy_hub_t12policy_500_tElN6thrust24THRUST_300001_SM_1000_NS8cuda_cub6__fill7functorINS7_6detail15normal_iteratorINS7_10device_ptrIiEEEEiEEEEvT0_T1_,"ax",@progbits
	.align	128
        .global         _ZN3cub18CUB_300001_SM_10006detail8for_each13static_kernelINS2_12policy_hub_t12policy_500_tElN6thrust24THRUST_300001_SM_1000_NS8cuda_cub6__fill7functorINS7_6detail15normal_iteratorINS7_10device_ptrIiEEEEiEEEEvT0_T1_
        .type           _ZN3cub18CUB_300001_SM_10006detail8for_each13static_kernelINS2_12policy_hub_t12policy_500_tElN6thrust24THRUST_300001_SM_1000_NS8cuda_cub6__fill7functorINS7_6detail15normal_iteratorINS7_10device_ptrIiEEEEiEEEEvT0_T1_,@function
        .size           _ZN3cub18CUB_300001_SM_10006detail8for_each13static_kernelINS2_12policy_hub_t12policy_500_tElN6thrust24THRUST_300001_SM_1000_NS8cuda_cub6__fill7functorINS7_6detail15normal_iteratorINS7_10device_ptrIiEEEEiEEEEvT0_T1_,(.L_x_163 - _ZN3cub18CUB_300001_SM_10006detail8for_each13static_kernelINS2_12policy_hub_t12policy_500_tElN6thrust24THRUST_300001_SM_1000_NS8cuda_cub6__fill7functorINS7_6detail15normal_iteratorINS7_10device_ptrIiEEEEiEEEEvT0_T1_)
        .other          _ZN3cub18CUB_300001_SM_10006detail8for_each13static_kernelINS2_12policy_hub_t12policy_500_tElN6thrust24THRUST_300001_SM_1000_NS8cuda_cub6__fill7functorINS7_6detail15normal_iteratorINS7_10device_ptrIiEEEEiEEEEvT0_T1_,@"STO_CUDA_ENTRY STV_DEFAULT"
_ZN3cub18CUB_300001_SM_10006detail8for_each13static_kernelINS2_12policy_hub_t12policy_500_tElN6thrust24THRUST_300001_SM_1000_NS8cuda_cub6__fill7functorINS7_6detail15normal_iteratorINS7_10device_ptrIiEEEEiEEEEvT0_T1_:
.text._ZN3cub18CUB_300001_SM_10006detail8for_each13static_kernelINS2_12policy_hub_t12policy_500_tElN6thrust24THRUST_300001_SM_1000_NS8cuda_cub6__fill7functorINS7_6detail15normal_iteratorINS7_10device_ptrIiEEEEiEEEEvT0_T1_:
[----:B------:R-:W-:Y:S08]  /*0000*/  LDC R1, c[0x0][0x37c] ;  /* 0x0000df00ff017b82 */ /* 0x000ff00000000800 */
[----:B------:R-:W0:Y:S01]  /*0010*/  S2UR UR4, SR_CTAID.X ;  /* 0x00000000000479c3 */ /* 0x000e220000002500 */
[----:B------:R-:W1:Y:S01]  /*0020*/  LDCU.64 UR6, c[0x0][0x380] ;  /* 0x00007000ff0677ac */ /* 0x000e620008000a00 */
[----:B------:R-:W2:Y:S01]  /*0030*/  LDCU.64 UR8, c[0x0][0x358] ;  /* 0x00006b00ff0877ac */ /* 0x000ea20008000a00 */
[----:B0-----:R-:W-:-:S04]  /*0040*/  UIMAD.WIDE.U32 UR4, UR4, 0x200, URZ ;  /* 0x00000200040478a5 */ /* 0x001fc8000f8e00ff */
[----:B-1----:R-:W-:-:S04]  /*0050*/  UIADD3 UR6, UP0, UPT, -UR4, UR6, URZ ;  /* 0x0000000604067290 */ /* 0x002fc8000ff1e1ff */
[----:B------:R-:W-:Y:S02]  /*0060*/  UIADD3.X UR7, UPT, UPT, ~UR5, UR7, URZ, UP0, !UPT ;  /* 0x0000000705077290 */ /* 0x000fe400087fe5ff */
[----:B------:R-:W-:-:S04]  /*0070*/  UISETP.GE.U32.AND UP0, UPT, UR6, 0x200, UPT ;  /* 0x000002000600788c */ /* 0x000fc8000bf06070 */
[----:B------:R-:W-:-:S09]  /*0080*/  UISETP.GE.AND.EX UP0, UPT, UR7, URZ, UPT, UP0 ;  /* 0x000000ff0700728c */ /* 0x000fd2000bf06300 */
[----:B--2---:R-:W-:Y:S05]  /*0090*/  BRA.U !UP0, `(.L_x_0) ;  /* 0x0000000108287547 */ /* 0x004fea000b800000 */
[----:B------:R-:W0:Y:S01]  /*00a0*/  S2R R0, SR_TID.X ;  /* 0x0000000000007919 */ /* 0x000e220000002100 */
[----:B------:R-:W1:Y:S01]  /*00b0*/  LDCU.64 UR6, c[0x0][0x388] ;  /* 0x00007100ff0677ac */ /* 0x000e620008000a00 */
[----:B------:R-:W2:Y:S01]  /*00c0*/  LDC R5, c[0x0][0x390] ;  /* 0x0000e400ff057b82 */ /* 0x000ea20000000800 */
[----:B0-----:R-:W-:-:S05]  /*00d0*/  IADD3 R0, P0, PT, R0, UR4, RZ ;  /* 0x0000000400007c10 */ /* 0x001fca000ff1e0ff */
[----:B------:R-:W-:Y:S01]  /*00e0*/  IMAD.X R3, RZ, RZ, UR5, P0 ;  /* 0x00000005ff037e24 */ /* 0x000fe200080e06ff */
[----:B-1----:R-:W-:-:S04]  /*00f0*/  LEA R2, P0, R0, UR6, 0x2 ;  /* 0x0000000600027c11 */ /* 0x002fc8000f8010ff */
[----:B------:R-:W-:-:S05]  /*0100*/  LEA.HI.X R3, R0, UR7, R3, 0x2, P0 ;  /* 0x0000000700037c11 */ /* 0x000fca00080f1403 */
[----:B--2---:R-:W-:Y:S04]  /*0110*/  STG.E desc[UR8][R2.64], R5 ;  /* 0x0000000502007986 */ /* 0x004fe8000c101908 */
[----:B------:R-:W-:Y:S01]  /*0120*/  STG.E desc[UR8][R2.64+0x400], R5 ;  /* 0x0004000502007986 */ /* 0x000fe2000c101908 */
[----:B------:R-:W-:Y:S05]  /*0130*/  EXIT ;  /* 0x000000000000794d */ /* 0x000fea0003800000 */
.L_x_0:
[----:B------:R-:W0:Y:S01]  /*0140*/  S2R R0, SR_TID.X ;  /* 0x0000000000007919 */ /* 0x000e220000002100 */
[----:B------:R-:W-:Y:S01]  /*0150*/  USHF.R.S32.HI UR7, URZ, 0x1f, UR6 ;  /* 0x0000001fff077899 */ /* 0x000fe20008011406 */
[----:B------:R-:W1:Y:S05]  /*0160*/  LDCU.64 UR10, c[0x0][0x388] ;  /* 0x00007100ff0a77ac */ /* 0x000e6a0008000a00 */
[----:B------:R-:W-:Y:S02]  /*0170*/  IMAD.U32 R2, RZ, RZ, UR7 ;  /* 0x00000007ff027e24 */ /* 0x000fe4000f8e00ff */
[----:B------:R-:W-:Y:S01]  /*0180*/  IMAD.U32 R4, RZ, RZ, UR7 ;  /* 0x00000007ff047e24 */ /* 0x000fe2000f8e00ff */
[----:B0-----:R-:W-:-:S04]  /*0190*/  ISETP.LT.U32.AND P0, PT, R0, UR6, PT ;  /* 0x0000000600007c0c */ /* 0x001fc8000bf01070 */
[----:B------:R-:W-:Y:S01]  /*01a0*/  ISETP.GT.AND.EX P0, PT, R2, RZ, PT, P0 ;  /* 0x000000ff0200720c */ /* 0x000fe20003f04300 */
[C---:B------:R-:W-:Y:S01]  /*01b0*/  VIADD R2, R0.reuse, 0x100 ;  /* 0x0000010000027836 */ /* 0x040fe20000000000 */
[----:B------:R-:W-:-:S04]  /*01c0*/  IADD3 R0, P2, PT, R0, UR4, RZ ;  /* 0x0000000400007c10 */ /* 0x000fc8000ff5e0ff */
[----:B------:R-:W-:Y:S01]  /*01d0*/  ISETP.LT.U32.AND P1, PT, R2, UR6, PT ;  /* 0x0000000602007c0c */ /* 0x000fe2000bf21070 */
[----:B------:R-:W-:Y:S01]  /*01e0*/  IMAD.X R3, RZ, RZ, UR5, P2 ;  /* 0x00000005ff037e24 */ /* 0x000fe200090e06ff */
[----:B-1----:R-:W-:Y:S02]  /*01f0*/  LEA R2, P2, R0, UR10, 0x2 ;  /* 0x0000000a00027c11 */ /* 0x002fe4000f8410ff */
[----:B------:R-:W-:Y:S02]  /*0200*/  ISETP.GT.AND.EX P1, PT, R4, RZ, PT, P1 ;  /* 0x000000ff0400720c */ /* 0x000fe40003f24310 */
[----:B------:R-:W-:Y:S01]  /*0210*/  LEA.HI.X R3, R0, UR11, R3, 0x2, P2 ;  /* 0x0000000b00037c11 */ /* 0x000fe200090f1403 */
[----:B------:R-:W0:Y:S04]  /*0220*/  @P0 LDC R5, c[0x0][0x390] ;  /* 0x0000e400ff050b82 */ /* 0x000e280000000800 */
[----:B0-----:R0:W-:Y:S06]  /*0230*/  @P0 STG.E desc[UR8][R2.64], R5 ;  /* 0x0000000502000986 */ /* 0x0011ec000c101908 */
[----:B------:R-:W-:Y:S05]  /*0240*/  @!P1 EXIT ;  /* 0x000000000000994d */ /* 0x000fea0003800000 */
[----:B0-----:R-:W0:Y:S02]  /*0250*/  LDC R5, c[0x0][0x390] ;  /* 0x0000e400ff057b82 */ /* 0x001e240000000800 */
[----:B0-----:R-:W-:Y:S01]  /*0260*/  STG.E desc[UR8][R2.64+0x400], R5 ;  /* 0x0004000502007986 */ /* 0x001fe2000c101908 */
[----:B------:R-:W-:Y:S05]  /*0270*/  EXIT ;  /* 0x000000000000794d */ /* 0x000fea0003800000 */
.L_x_1:
[----:B------:R-:W-:-:S00]  /*0280*/  BRA `(.L_x_1) ;  /* 0xfffffffc00fc7947 */ /* 0x000fc0000383ffff */
[----:B------:R-:W-:-:S00]  /*0290*/  NOP ;  /* 0x0000000000007918 */ /* 0x000fc00000000000 */
        /* <DEDUP_REMOVED lines=14> */
.L_x_163:


//--------------------- .text._ZN3cub18CUB_300001_SM_10006detail8for_each13static_kernelINS2_12policy_hub_t12policy_500_tElN6thrust24THRUST_300001_SM_1000_NS8cuda_cub6__fill7functorINS7_6detail15normal_iteratorINS7_10device_ptrIbEEEEbEEEEvT0_T1_ --------------------------
	.section	.text._ZN3cub18CUB_300001_SM_10006detail8for_each13static_kernelINS2_12policy_hub_t12policy_500_tElN6thrust24THRUST_300001_SM_1000_NS8cuda_cub6__fill7functorINS7_6detail15normal_iteratorINS7_10device_ptrIbEEEEbEEEEvT0_T1_,"ax",@progbits
	.align	128
        .global         _ZN3cub18CUB_300001_SM_10006detail8for_each13static_kernelINS2_12policy_hub_t12policy_500_tElN6thrust24THRUST_300001_SM_1000_NS8cuda_cub6__fill7functorINS7_6detail15normal_iteratorINS7_10device_ptrIbEEEEbEEEEvT0_T1_
        .type           _ZN3cub18CUB_300001_SM_10006detail8for_each13static_kernelINS2_12policy_hub_t12policy_500_tElN6thrust24THRUST_300001_SM_1000_NS8cuda_cub6__fill7functorINS7_6detail15normal_iteratorINS7_10device_ptrIbEEEEbEEEEvT0_T1_,@function
        .size           _ZN3cub18CUB_300001_SM_10006detail8for_each13static_kernelINS2_12policy_hub_t12policy_500_tElN6thrust24THRUST_300001_SM_1000_NS8cuda_cub6__fill7functorINS7_6detail15normal_iteratorINS7_10device_ptrIbEEEEbEEEEvT0_T1_,(.L_x_164 - _ZN3cub18CUB_300001_SM_10006detail8for_each13static_kernelINS2_12policy_hub_t12policy_500_tElN6thrust24THRUST_300001_SM_1000_NS8cuda_cub6__fill7functorINS7_6detail15normal_iteratorINS7_10device_ptrIbEEEEbEEEEvT0_T1_)
        .other          _ZN3cub18CUB_300001_SM_10006detail8for_each13static_kernelINS2_12policy_hub_t12policy_500_tElN6thrust24THRUST_300001_SM_1000_NS8cuda_cub6__fill7functorINS7_6detail15normal_iteratorINS7_10device_ptrIbEEEEbEEEEvT0_T1_,@"STO_CUDA_ENTRY STV_DEFAULT"
_ZN3cub18CUB_300001_SM_10006detail8for_each13static_kernelINS2_12policy_hub_t12policy_500_tElN6thrust24THRUST_300001_SM_1000_NS8cuda_cub6__fill7functorINS7_6detail15normal_iteratorINS7_10device_ptrIbEEEEbEEEEvT0_T1_:
.text._ZN3cub18CUB_300001_SM_10006detail8for_each13static_kernelINS2_12policy_hub_t12policy_500_tElN6thrust24THRUST_300001_SM_1000_NS8cuda_cub6__fill7functorINS7_6detail15normal_iteratorINS7_10device_ptrIbEEEEbEEEEvT0_T1_:
[----:B------:R-:W-:Y:S08]  /*0000*/  LDC R1, c[0x0][0x37c] ;  /* 0x0000df00ff017b82 */ /* 0x000ff00000000800 */
[----:B------:R-:W0:Y:S01]  /*0010*/  S2UR UR4, SR_CTAID.X ;  /* 0x00000000000479c3 */ /* 0x000e220000002500 */
[----:B------:R-:W1:Y:S01]  /*0020*/  LDCU.64 UR6, c[0x0][0x380] ;  /* 0x00007000ff0677ac */ /* 0x000e620008000a00 */
[----:B------:R-:W2:Y:S06]  /*0030*/  LDCU.64 UR8, c[0x0][0x358] ;  /* 0x00006b00ff0877ac */ /* 0x000eac0008000a00 */
[----:B------:R-:W3:Y:S01]  /*0040*/  LDC R5, c[0x0][0x390] ;  /* 0x0000e400ff057b82 */ /* 0x000ee20000000800 */
[----:B0-----:R-:W-:-:S04]  /*0050*/  UIMAD.WIDE.U32 UR4, UR4, 0x200, URZ ;  /* 0x00000200040478a5 */ /* 0x001fc8000f8e00ff */
[----:B-1----:R-:W-:-:S04]  /*0060*/  UIADD3 UR6, UP0, UPT, -UR4, UR6, URZ ;  /* 0x0000000604067290 */ /* 0x002fc8000ff1e1ff */
[----:B------:R-:W-:Y:S01]  /*0070*/  UIADD3.X UR7, UPT, UPT, ~UR5, UR7, URZ, UP0, !UPT ;  /* 0x0000000705077290 */ /* 0x000fe200087fe5ff */
[----:B---3--:R-:W-:Y:S01]  /*0080*/  PRMT R5, R5, 0x7770, RZ ;  /* 0x0000777005057816 */ /* 0x008fe200000000ff */
[----:B------:R-:W-:-:S04]  /*0090*/  UISETP.GE.U32.AND UP0, UPT, UR6, 0x200, UPT ;  /* 0x000002000600788c */ /* 0x000fc8000bf06070 */
[----:B------:R-:W-:-:S09]  /*00a0*/  UISETP.GE.AND.EX UP0, UPT, UR7, URZ, UPT, UP0 ;  /* 0x000000ff0700728c */ /* 0x000fd2000bf06300 */
[----:B--2---:R-:W-:Y:S05]  /*00b0*/  BRA.U !UP0, `(.L_x_2) ;  /* 0x00000001081c7547 */ /* 0x004fea000b800000 */
[----:B------:R-:W0:Y:S01]  /*00c0*/  S2R R3, SR_TID.X ;  /* 0x0000000000037919 */ /* 0x000e220000002100 */
[----:B------:R-:W0:Y:S02]  /*00d0*/  LDC.64 R6, c[0x0][0x388] ;  /* 0x0000e200ff067b82 */ /* 0x000e240000000a00 */
[----:B0-----:R-:W-:-:S04]  /*00e0*/  IADD3 R2, P0, P1, R6, UR4, R3 ;  /* 0x0000000406027c10 */ /* 0x001fc8000f91e003 */
[----:B------:R-:W-:-:S05]  /*00f0*/  IADD3.X R3, PT, PT, R7, UR5, RZ, P0, P1 ;  /* 0x0000000507037c10 */ /* 0x000fca00087e24ff */
[----:B------:R-:W-:Y:S04]  /*0100*/  STG.E.U8 desc[UR8][R2.64], R5 ;  /* 0x0000000502007986 */ /* 0x000fe8000c101108 */
[----:B------:R-:W-:Y:S01]  /*0110*/  STG.E.U8 desc[UR8][R2.64+0x100], R5 ;  /* 0x0001000502007986 */ /* 0x000fe2000c101108 */
[----:B------:R-:W-:Y:S05]  /*0120*/  EXIT ;  /* 0x000000000000794d */ /* 0x000fea0003800000 */
.L_x_2:
[----:B------:R-:W0:Y:S01]  /*0130*/  S2R R3, SR_TID.X ;  /* 0x0000000000037919 */ /* 0x000e220000002100 */
[----:B------:R-:W1:Y:S01]  /*0140*/  LDC.64 R6, c[0x0][0x388] ;  /* 0x0000e200ff067b82 */ /* 0x000e620000000a00 */
[----:B------:R-:W-:-:S06]  /*0150*/  USHF.R.S32.HI UR7, URZ, 0x1f, UR6 ;  /* 0x0000001fff077899 */ /* 0x000fcc0008011406 */
[----:B------:R-:W-:Y:S02]  /*0160*/  IMAD.U32 R2, RZ, RZ, UR7 ;  /* 0x00000007ff027e24 */ /* 0x000fe4000f8e00ff */
[C---:B0-----:R-:W-:Y:S01]  /*0170*/  VIADD R0, R3.reuse, 0x100 ;  /* 0x0000010003007836 */ /* 0x041fe20000000000 */
[----:B------:R-:W-:-:S04]  /*0180*/  ISETP.LT.U32.AND P0, PT, R3, UR6, PT ;  /* 0x0000000603007c0c */ /* 0x000fc8000bf01070 */
[----:B------:R-:W-:Y:S01]  /*0190*/  ISETP.LT.U32.AND P1, PT, R0, UR6, PT ;  /* 0x0000000600007c0c */ /* 0x000fe2000bf21070 */
[----:B------:R-:W-:Y:S01]  /*01a0*/  IMAD.U32 R0, RZ, RZ, UR7 ;  /* 0x00000007ff007e24 */ /* 0x000fe2000f8e00ff */
[----:B------:R-:W-:Y:S02]  /*01b0*/  ISETP.GT.AND.EX P0, PT, R2, RZ, PT, P0 ;  /* 0x000000ff0200720c */ /* 0x000fe40003f04300 */
[----:B-1----:R-:W-:Y:S02]  /*01c0*/  IADD3 R2, P2, P3, R6, UR4, R3 ;  /* 0x0000000406027c10 */ /* 0x002fe4000fb5e003 */
[----:B------:R-:W-:Y:S02]  /*01d0*/  ISETP.GT.AND.EX P1, PT, R0, RZ, PT, P1 ;  /* 0x000000ff0000720c */ /* 0x000fe40003f24310 */
[----:B------:R-:W-:-:S07]  /*01e0*/  IADD3.X R3, PT, PT, R7, UR5, RZ, P2, P3 ;  /* 0x0000000507037c10 */ /* 0x000fce00097e64ff */
[----:B------:R0:W-:Y:S04]  /*01f0*/  @P0 STG.E.U8 desc[UR8][R2.64], R5 ;  /* 0x0000000502000986 */ /* 0x0001e8000c101108 */
[----:B------:R-:W-:Y:S05]  /*0200*/  @!P1 EXIT ;  /* 0x000000000000994d */ /* 0x000fea0003800000 */
[----:B------:R-:W-:Y:S01]  /*0210*/  STG.E.U8 desc[UR8][R2.64+0x100], R5 ;  /* 0x0001000502007986 */ /* 0x000fe2000c101108 */
[----:B------:R-:W-:Y:S05]  /*0220*/  EXIT ;  /* 0x000000000000794d */ /* 0x000fea0003800000 */
.L_x_3:
        /* <DEDUP_REMOVED lines=13> */
.L_x_164:


//--------------------- .text._ZN3cub18CUB_300001_SM_10006detail8for_each13static_kernelINS2_12policy_hub_t12policy_500_tEmN6thrust24THRUST_300001_SM_1000_NS8cuda_cub20__uninitialized_fill7functorINS7_10device_ptrIbEEbEEEEvT0_T1_ --------------------------
	.section	.text._ZN3cub18CUB_300001_SM_10006detail8for_each13static_kernelINS2_12policy_hub_t12policy_500_tEmN6thrust24THRUST_300001_SM_1000_NS8cuda_cub20__uninitialized_fill7functorINS7_10device_ptrIbEEbEEEEvT0_T1_,"ax",@progbits
	.align	128
        .global         _ZN3cub18CUB_300001_SM_10006detail8for_each13static_kernelINS2_12policy_hub_t12policy_500_tEmN6thrust24THRUST_300001_SM_1000_NS8cuda_cub20__uninitialized_fill7functorINS7_10device_ptrIbEEbEEEEvT0_T1_
        .type           _ZN3cub18CUB_300001_SM_10006detail8for_each13static_kernelINS2_12policy_hub_t12policy_500_tEmN6thrust24THRUST_300001_SM_1000_NS8cuda_cub20__uninitialized_fill7functorINS7_10device_ptrIbEEbEEEEvT0_T1_,@function
        .size           _ZN3cub18CUB_300001_SM_10006detail8for_each13static_kernelINS2_12policy_hub_t12policy_500_tEmN6thrust24THRUST_300001_SM_1000_NS8cuda_cub20__uninitialized_fill7functorINS7_10device_ptrIbEEbEEEEvT0_T1_,(.L_x_165 - _ZN3cub18CUB_300001_SM_10006detail8for_each13static_kernelINS2_12policy_hub_t12policy_500_tEmN6thrust24THRUST_300001_SM_1000_NS8cuda_cub20__uninitialized_fill7functorINS7_10device_ptrIbEEbEEEEvT0_T1_)
        .other          _ZN3cub18CUB_300001_SM_10006detail8for_each13static_kernelINS2_12policy_hub_t12policy_500_tEmN6thrust24THRUST_300001_SM_1000_NS8cuda_cub20__uninitialized_fill7functorINS7_10device_ptrIbEEbEEEEvT0_T1_,@"STO_CUDA_ENTRY STV_DEFAULT"
_ZN3cub18CUB_300001_SM_10006detail8for_each13static_kernelINS2_12policy_hub_t12policy_500_tEmN6thrust24THRUST_300001_SM_1000_NS8cuda_cub20__uninitialized_fill7functorINS7_10device_ptrIbEEbEEEEvT0_T1_:
.text._ZN3cub18CUB_300001_SM_10006detail8for_each13static_kernelINS2_12policy_hub_t12policy_500_tEmN6thrust24THRUST_300001_SM_1000_NS8cuda_cub20__uninitialized_fill7functorINS7_10device_ptrIbEEbEEEEvT0_T1_:
        /* <DEDUP_REMOVED lines=10> */
[----:B------:R-:W-:-:S09]  /*00a0*/  UISETP.GE.U32.AND.EX UP0, UPT, UR7, URZ, UPT, UP0 ;  /* 0x000000ff0700728c */ /* 0x000fd2000bf06100 */
        /* <DEDUP_REMOVED lines=8> */
.L_x_4:
[----:B------:R-:W0:Y:S01]  /*0130*/  S2R R3, SR_TID.X ;  /* 0x0000000000037919 */ /* 0x000e220000002100 */
[----:B------:R-:W1:Y:S01]  /*0140*/  LDC.64 R6, c[0x0][0x388] ;  /* 0x0000e200ff067b82 */ /* 0x000e620000000a00 */
[----:B------:R-:W-:Y:S02]  /*0150*/  IMAD.U32 R2, RZ, RZ, UR7 ;  /* 0x00000007ff027e24 */ /* 0x000fe4000f8e00ff */
[C---:B0-----:R-:W-:Y:S01]  /*0160*/  VIADD R0, R3.reuse, 0x100 ;  /* 0x0000010003007836 */ /* 0x041fe20000000000 */
[----:B------:R-:W-:-:S04]  /*0170*/  ISETP.LT.U32.AND P0, PT, R3, UR6, PT ;  /* 0x0000000603007c0c */ /* 0x000fc8000bf01070 */
[----:B------:R-:W-:Y:S01]  /*0180*/  ISETP.LT.U32.AND P1, PT, R0, UR6, PT ;  /* 0x0000000600007c0c */ /* 0x000fe2000bf21070 */
[----:B------:R-:W-:Y:S01]  /*0190*/  IMAD.U32 R0, RZ, RZ, UR7 ;  /* 0x00000007ff007e24 */ /* 0x000fe2000f8e00ff */
[----:B------:R-:W-:Y:S02]  /*01a0*/  ISETP.GT.U32.AND.EX P0, PT, R2, RZ, PT, P0 ;  /* 0x000000ff0200720c */ /* 0x000fe40003f04100 */
[----:B-1----:R-:W-:Y:S02]  /*01b0*/  IADD3 R2, P2, P3, R6, UR4, R3 ;  /* 0x0000000406027c10 */ /* 0x002fe4000fb5e003 */
[----:B------:R-:W-:Y:S02]  /*01c0*/  ISETP.GT.U32.AND.EX P1, PT, R0, RZ, PT, P1 ;  /* 0x000000ff0000720c */ /* 0x000fe40003f24110 */
[----:B------:R-:W-:-:S07]  /*01d0*/  IADD3.X R3, PT, PT, R7, UR5, RZ, P2, P3 ;  /* 0x0000000507037c10 */ /* 0x000fce00097e64ff */
[----:B------:R0:W-:Y:S04]  /*01e0*/  @P0 STG.E.U8 desc[UR8][R2.64], R5 ;  /* 0x0000000502000986 */ /* 0x0001e8000c101108 */
[----:B------:R-:W-:Y:S05]  /*01f0*/  @!P1 EXIT ;  /* 0x000000000000994d */ /* 0x000fea0003800000 */
[----:B------:R-:W-:Y:S01]  /*0200*/  STG.E.U8 desc[UR8][R2.64+0x100], R5 ;  /* 0x0001000502007986 */ /* 0x000fe2000c101108 */
[----:B------:R-:W-:Y:S05]  /*0210*/  EXIT ;  /* 0x000000000000794d */ /* 0x000fea0003800000 */
.L_x_5:
        /* <DEDUP_REMOVED lines=14> */
.L_x_165:


//--------------------- .text._ZN3cub18CUB_300001_SM_10006detail8for_each13static_kernelINS2_12policy_hub_t12policy_500_tEmN6thrust24THRUST_300001_SM_1000_NS8cuda_cub20__uninitialized_fill7functorINS7_10device_ptrIiEEiEEEEvT0_T1_ --------------------------
	.section	.text._ZN3cub18CUB_300001_SM_10006detail8for_each13static_kernelINS2_12policy_hub_t12policy_500_tEmN6thrust24THRUST_300001_SM_1000_NS8cuda_cub20__uninitialized_fill7functorINS7_10device_ptrIiEEiEEEEvT0_T1_,"ax",@progbits
	.align	128
        .global         _ZN3cub18CUB_300001_SM_10006detail8for_each13static_kernelINS2_12policy_hub_t12policy_500_tEmN6thrust24THRUST_300001_SM_1000_NS8cuda_cub20__uninitialized_fill7functorINS7_10device_ptrIiEEiEEEEvT0_T1_
        .type           _ZN3cub18CUB_300001_SM_10006detail8for_each13static_kernelINS2_12policy_hub_t12policy_500_tEmN6thrust24THRUST_300001_SM_1000_NS8cuda_cub20__uninitialized_fill7functorINS7_10device_ptrIiEEiEEEEvT0_T1_,@function
        .size           _ZN3cub18CUB_300001_SM_10006detail8for_each13static_kernelINS2_12policy_hub_t12policy_500_tEmN6thrust24THRUST_300001_SM_1000_NS8cuda_cub20__uninitialized_fill7functorINS7_10device_ptrIiEEiEEEEvT0_T1_,(.L_x_166 - _ZN3cub18CUB_300001_SM_10006detail8for_each13static_kernelINS2_12policy_hub_t12policy_500_tEmN6thrust24THRUST_300001_SM_1000_NS8cuda_cub20__uninitialized_fill7functorINS7_10device_ptrIiEEiEEEEvT0_T1_)
        .other          _ZN3cub18CUB_300001_SM_10006detail8for_each13static_kernelINS2_12policy_hub_t12policy_500_tEmN6thrust24THRUST_300001_SM_1000_NS8cuda_cub20__uninitialized_fill7functorINS7_10device_ptrIiEEiEEEEvT0_T1_,@"STO_CUDA_ENTRY STV_DEFAULT"
_ZN3cub18CUB_300001_SM_10006detail8for_each13static_kernelINS2_12policy_hub_t12policy_500_tEmN6thrust24THRUST_300001_SM_1000_NS8cuda_cub20__uninitialized_fill7functorINS7_10device_ptrIiEEiEEEEvT0_T1_:
.text._ZN3cub18CUB_300001_SM_10006detail8for_each13static_kernelINS2_12policy_hub_t12policy_500_tEmN6thrust24THRUST_300001_SM_1000_NS8cuda_cub20__uninitialized_fill7functorINS7_10device_ptrIiEEiEEEEvT0_T1_:
        /* <DEDUP_REMOVED lines=8> */
[----:B------:R-:W-:-:S09]  /*0080*/  UISETP.GE.U32.AND.EX UP0, UPT, UR7, URZ, UPT, UP0 ;  /* 0x000000ff0700728c */ /* 0x000fd2000bf06100 */
        /* <DEDUP_REMOVED lines=11> */
.L_x_6:
[----:B------:R-:W0:Y:S01]  /*0140*/  S2R R0, SR_TID.X ;  /* 0x0000000000007919 */ /* 0x000e220000002100 */
[----:B------:R-:W-:Y:S01]  /*0150*/  IMAD.U32 R2, RZ, RZ, UR7 ;  /* 0x00000007ff027e24 */ /* 0x000fe2000f8e00ff */
[----:B------:R-:W1:Y:S01]  /*0160*/  LDCU.64 UR10, c[0x0][0x388] ;  /* 0x00007100ff0a77ac */ /* 0x000e620008000a00 */
[----:B------:R-:W-:Y:S01]  /*0170*/  IMAD.U32 R4, RZ, RZ, UR7 ;  /* 0x00000007ff047e24 */ /* 0x000fe2000f8e00ff */
[----:B0-----:R-:W-:-:S04]  /*0180*/  ISETP.LT.U32.AND P0, PT, R0, UR6, PT ;  /* 0x0000000600007c0c */ /* 0x001fc8000bf01070 */
[----:B------:R-:W-:Y:S01]  /*0190*/  ISETP.GT.U32.AND.EX P0, PT, R2, RZ, PT, P0 ;  /* 0x000000ff0200720c */ /* 0x000fe20003f04100 */
[C---:B------:R-:W-:Y:S01]  /*01a0*/  VIADD R2, R0.reuse, 0x100 ;  /* 0x0000010000027836 */ /* 0x040fe20000000000 */
[----:B------:R-:W-:-:S04]  /*01b0*/  IADD3 R0, P2, PT, R0, UR4, RZ ;  /* 0x0000000400007c10 */ /* 0x000fc8000ff5e0ff */
[----:B------:R-:W-:Y:S01]  /*01c0*/  ISETP.LT.U32.AND P1, PT, R2, UR6, PT ;  /* 0x0000000602007c0c */ /* 0x000fe2000bf21070 */
[----:B------:R-:W-:Y:S01]  /*01d0*/  IMAD.X R3, RZ, RZ, UR5, P2 ;  /* 0x00000005ff037e24 */ /* 0x000fe200090e06ff */
[----:B-1----:R-:W-:Y:S02]  /*01e0*/  LEA R2, P2, R0, UR10, 0x2 ;  /* 0x0000000a00027c11 */ /* 0x002fe4000f8410ff */
[----:B------:R-:W-:Y:S02]  /*01f0*/  ISETP.GT.U32.AND.EX P1, PT, R4, RZ, PT, P1 ;  /* 0x000000ff0400720c */ /* 0x000fe40003f24110 */
[----:B------:R-:W-:Y:S01]  /*0200*/  LEA.HI.X R3, R0, UR11, R3, 0x2, P2 ;  /* 0x0000000b00037c11 */ /* 0x000fe200090f1403 */
[----:B------:R-:W0:Y:S04]  /*0210*/  @P0 LDC R5, c[0x0][0x390] ;  /* 0x0000e400ff050b82 */ /* 0x000e280000000800 */
[----:B0-----:R0:W-:Y:S06]  /*0220*/  @P0 STG.E desc[UR8][R2.64], R5 ;  /* 0x0000000502000986 */ /* 0x0011ec000c101908 */
[----:B------:R-:W-:Y:S05]  /*0230*/  @!P1 EXIT ;  /* 0x000000000000994d */ /* 0x000fea0003800000 */
[----:B0-----:R-:W0:Y:S02]  /*0240*/  LDC R5, c[0x0][0x390] ;  /* 0x0000e400ff057b82 */ /* 0x001e240000000800 */
[----:B0-----:R-:W-:Y:S01]  /*0250*/  STG.E desc[UR8][R2.64+0x400], R5 ;  /* 0x0004000502007986 */ /* 0x001fe2000c101908 */
[----:B------:R-:W-:Y:S05]  /*0260*/  EXIT ;  /* 0x000000000000794d */ /* 0x000fea0003800000 */
.L_x_7:
        /* <DEDUP_REMOVED lines=9> */
.L_x_166:


//--------------------- .text._ZN3cub18CUB_300001_SM_10006detail11EmptyKernelIvEEvv --------------------------
	.section	.text._ZN3cub18CUB_300001_SM_10006detail11EmptyKernelIvEEvv,"ax",@progbits
	.align	128
        .global         _ZN3cub18CUB_300001_SM_10006detail11EmptyKernelIvEEvv
        .type           _ZN3cub18CUB_300001_SM_10006detail11EmptyKernelIvEEvv,@function
        .size           _ZN3cub18CUB_300001_SM_10006detail11EmptyKernelIvEEvv,(.L_x_167 - _ZN3cub18CUB_300001_SM_10006detail11EmptyKernelIvEEvv)
        .other          _ZN3cub18CUB_300001_SM_10006detail11EmptyKernelIvEEvv,@"STO_CUDA_ENTRY STV_DEFAULT"
_ZN3cub18CUB_300001_SM_10006detail11EmptyKernelIvEEvv:
.text._ZN3cub18CUB_300001_SM_10006detail11EmptyKernelIvEEvv:
[----:B------:R-:W-:Y:S01]  /*0000*/  LDC R1, c[0x0][0x37c] ;  /* 0x0000df00ff017b82 */ /* 0x000fe20000000800 */
[----:B------:R-:W-:Y:S05]  /*0010*/  EXIT ;  /* 0x000000000000794d */ /* 0x000fea0003800000 */
.L_x_8:
        /* <DEDUP_REMOVED lines=14> */
.L_x_167:


//--------------------- .text._Z27dialsDijkstra3D_CUDA_KernelPiS_S_S_iiiiiPb --------------------------
	.section	.text._Z27dialsDijkstra3D_CUDA_KernelPiS_S_S_iiiiiPb,"ax",@progbits
	.align	128
        .global         _Z27dialsDijkstra3D_CUDA_KernelPiS_S_S_iiiiiPb
        .type           _Z27dialsDijkstra3D_CUDA_KernelPiS_S_S_iiiiiPb,@function
        .size           _Z27dialsDijkstra3D_CUDA_KernelPiS_S_S_iiiiiPb,(.L_x_168 - _Z27dialsDijkstra3D_CUDA_KernelPiS_S_S_iiiiiPb)
        .other          _Z27dialsDijkstra3D_CUDA_KernelPiS_S_S_iiiiiPb,@"STO_CUDA_ENTRY STV_DEFAULT"
_Z27dialsDijkstra3D_CUDA_KernelPiS_S_S_iiiiiPb:
.text._Z27dialsDijkstra3D_CUDA_KernelPiS_S_S_iiiiiPb:
[----:B------:R-:W-:Y:S01]  /*0000*/  LDC R1, c[0x0][0x37c] ;  /* 0x0000df00ff017b82 */ /* 0x000fe20000000800 */
[----:B------:R-:W0:Y:S07]  /*0010*/  S2R R2, SR_TID.X ;  /* 0x0000000000027919 */ /* 0x000e2e0000002100 */
[----:B------:R-:W1:Y:S01]  /*0020*/  LDC.64 R4, c[0x0][0x3a8] ;  /* 0x0000ea00ff047b82 */ /* 0x000e620000000a00 */
[----:B------:R-:W1:Y:S07]  /*0030*/  LDCU UR7, c[0x0][0x3a4] ;  /* 0x00007480ff0777ac */ /* 0x000e6e0008000800 */
[----:B------:R-:W0:Y:S08]  /*0040*/  S2UR UR4, SR_CTAID.X ;  /* 0x00000000000479c3 */ /* 0x000e300000002500 */
[----:B------:R-:W0:Y:S01]  /*0050*/  LDC R3, c[0x0][0x360] ;  /* 0x0000d800ff037b82 */ /* 0x000e220000000800 */
[----:B-1----:R-:W-:-:S04]  /*0060*/  IMAD R0, R4, UR7, RZ ;  /* 0x0000000704007c24 */ /* 0x002fc8000f8e02ff */
[----:B------:R-:W-:Y:S02]  /*0070*/  IMAD R0, R0, R5, RZ ;  /* 0x0000000500007224 */ /* 0x000fe400078e02ff */
[----:B0-----:R-:W-:-:S05]  /*0080*/  IMAD R3, R3, UR4, R2 ;  /* 0x0000000403037c24 */ /* 0x001fca000f8e0202 */
[----:B------:R-:W-:-:S13]  /*0090*/  ISETP.GE.AND P0, PT, R3, R0, PT ;  /* 0x000000000300720c */ /* 0x000fda0003f06270 */
[----:B------:R-:W-:Y:S05]  /*00a0*/  @P0 EXIT ;  /* 0x000000000000094d */ /* 0x000fea0003800000 */
[----:B------:R-:W0:Y:S01]  /*00b0*/  LDC.64 R8, c[0x0][0x380] ;  /* 0x0000e000ff087b82 */ /* 0x000e220000000a00 */
[----:B------:R-:W1:Y:S07]  /*00c0*/  LDCU.64 UR4, c[0x0][0x358] ;  /* 0x00006b00ff0477ac */ /* 0x000e6e0008000a00 */
[----:B------:R-:W2:Y:S01]  /*00d0*/  LDC R6, c[0x0][0x3b0] ;  /* 0x0000ec00ff067b82 */ /* 0x000ea20000000800 */
[----:B0-----:R-:W-:-:S06]  /*00e0*/  IMAD.WIDE R10, R3, 0x4, R8 ;  /* 0x00000004030a7825 */ /* 0x001fcc00078e0208 */
[----:B-1----:R-:W2:Y:S02]  /*00f0*/  LDG.E R11, desc[UR4][R10.64] ;  /* 0x000000040a0b7981 */ /* 0x002ea4000c1e1900 */
[----:B--2---:R-:W-:-:S13]  /*0100*/  ISETP.NE.AND P0, PT, R11, R6, PT ;  /* 0x000000060b00720c */ /* 0x004fda0003f05270 */
[----:B------:R-:W-:Y:S05]  /*0110*/  @P0 EXIT ;  /* 0x000000000000094d */ /* 0x000fea0003800000 */
[----:B------:R-:W0:Y:S02]  /*0120*/  LDC.64 R10, c[0x0][0x388] ;  /* 0x0000e200ff0a7b82 */ /* 0x000e240000000a00 */
[----:B0-----:R-:W-:-:S06]  /*0130*/  IMAD.WIDE R10, R3, 0x4, R10 ;  /* 0x00000004030a7825 */ /* 0x001fcc00078e020a */
[----:B------:R-:W2:Y:S02]  /*0140*/  LDG.E R10, desc[UR4][R10.64] ;  /* 0x000000040a0a7981 */ /* 0x000ea4000c1e1900 */
[----:B--2---:R-:W-:-:S13]  /*0150*/  ISETP.NE.AND P0, PT, R10, RZ, PT ;  /* 0x000000ff0a00720c */ /* 0x004fda0003f05270 */
[----:B------:R-:W-:Y:S05]  /*0160*/  @!P0 EXIT ;  /* 0x000000000000894d */ /* 0x000fea0003800000 */
[----:B------:R-:W-:Y:S01]  /*0170*/  IMAD R2, R4, R5, RZ ;  /* 0x0000000504027224 */ /* 0x000fe200078e02ff */
[----:B------:R-:W-:Y:S01]  /*0180*/  IABS R14, R3 ;  /* 0x00000003000e7213 */ /* 0x000fe20000000000 */
[----:B------:R-:W0:Y:S01]  /*0190*/  LDCU UR8, c[0x0][0x3a0] ;  /* 0x00007400ff0877ac */ /* 0x000e220008000800 */
[----:B------:R-:W-:Y:S02]  /*01a0*/  ISETP.GE.AND P4, PT, R3, RZ, PT ;  /* 0x000000ff0300720c */ /* 0x000fe40003f86270 */
[-C--:B------:R-:W-:Y:S02]  /*01b0*/  IABS R13, R2.reuse ;  /* 0x00000002000d7213 */ /* 0x080fe40000000000 */
[----:B------:R-:W-:Y:S02]  /*01c0*/  IABS R15, R2 ;  /* 0x00000002000f7213 */ /* 0x000fe40000000000 */
[----:B------:R-:W1:Y:S01]  /*01d0*/  I2F.RP R0, R13 ;  /* 0x0000000d00007306 */ /* 0x000e620000209400 */
[----:B0-----:R-:W-:-:S02]  /*01e0*/  UISETP.GT.AND UP0, UPT, UR8, URZ, UPT ;  /* 0x000000ff0800728c */ /* 0x001fc4000bf04270 */
[----:B------:R-:W-:-:S05]  /*01f0*/  UIADD3 UR6, UPT, UPT, UR8, -0x1, URZ ;  /* 0xffffffff08067890 */ /* 0x000fca000fffe0ff */
[----:B-1----:R-:W0:Y:S02]  /*0200*/  MUFU.RCP R0, R0 ;  /* 0x0000000000007308 */ /* 0x002e240000001000 */
[----:B0-----:R-:W-:Y:S01]  /*0210*/  VIADD R10, R0, 0xffffffe ;  /* 0x0ffffffe000a7836 */ /* 0x001fe20000000000 */
[----:B------:R-:W-:-:S05]  /*0220*/  IABS R0, R5 ;  /* 0x0000000500007213 */ /* 0x000fca0000000000 */
[----:B------:R0:W1:Y:S02]  /*0230*/  F2I.FTZ.U32.TRUNC.NTZ R11, R10 ;  /* 0x0000000a000b7305 */ /* 0x000064000021f000 */
[----:B0-----:R-:W-:Y:S02]  /*0240*/  HFMA2 R10, -RZ, RZ, 0, 0 ;  /* 0x00000000ff0a7431 */ /* 0x001fe400000001ff */
[----:B-1----:R-:W-:-:S04]  /*0250*/  IMAD.MOV R12, RZ, RZ, -R11 ;  /* 0x000000ffff0c7224 */ /* 0x002fc800078e0a0b */
[----:B------:R-:W-:-:S04]  /*0260*/  IMAD R7, R12, R13, RZ ;  /* 0x0000000d0c077224 */ /* 0x000fc800078e02ff */
[----:B------:R-:W-:-:S04]  /*0270*/  IMAD.HI.U32 R12, R11, R7, R10 ;  /* 0x000000070b0c7227 */ /* 0x000fc800078e000a */
[----:B------:R-:W-:Y:S02]  /*0280*/  IMAD.MOV.U32 R11, RZ, RZ, R14 ;  /* 0x000000ffff0b7224 */ /* 0x000fe400078e000e */
[----:B------:R-:W-:Y:S01]  /*0290*/  IMAD.MOV R10, RZ, RZ, -R15 ;  /* 0x000000ffff0a7224 */ /* 0x000fe200078e0a0f */
[----:B------:R-:W0:Y:S01]  /*02a0*/  I2F.RP R14, R0 ;  /* 0x00000000000e7306 */ /* 0x000e220000209400 */
[----:B------:R-:W-:-:S04]  /*02b0*/  IMAD.HI.U32 R7, R12, R11, RZ ;  /* 0x0000000b0c077227 */ /* 0x000fc800078e00ff */
[----:B------:R-:W-:-:S05]  /*02c0*/  IMAD R10, R7, R10, R11 ;  /* 0x0000000a070a7224 */ /* 0x000fca00078e020b */
[----:B------:R-:W-:Y:S01]  /*02d0*/  ISETP.GT.U32.AND P1, PT, R13, R10, PT ;  /* 0x0000000a0d00720c */ /* 0x000fe20003f24070 */
[----:B0-----:R-:W0:-:S12]  /*02e0*/  MUFU.RCP R14, R14 ;  /* 0x0000000e000e7308 */ /* 0x001e180000001000 */
[-C--:B------:R-:W-:Y:S01]  /*02f0*/  @!P1 IADD3 R10, PT, PT, R10, -R13.reuse, RZ ;  /* 0x8000000d0a0a9210 */ /* 0x080fe20007ffe0ff */
[----:B------:R-:W-:Y:S01]  /*0300*/  @!P1 VIADD R7, R7, 0x1 ;  /* 0x0000000107079836 */ /* 0x000fe20000000000 */
[----:B------:R-:W-:Y:S02]  /*0310*/  ISETP.NE.AND P1, PT, R2, RZ, PT ;  /* 0x000000ff0200720c */ /* 0x000fe40003f25270 */
[----:B------:R-:W-:Y:S02]  /*0320*/  ISETP.GE.U32.AND P0, PT, R10, R13, PT ;  /* 0x0000000d0a00720c */ /* 0x000fe40003f06070 */
[----:B------:R-:W-:Y:S01]  /*0330*/  LOP3.LUT R10, R3, R2, RZ, 0x3c, !PT ;  /* 0x00000002030a7212 */ /* 0x000fe200078e3cff */
[----:B0-----:R-:W-:-:S03]  /*0340*/  VIADD R12, R14, 0xffffffe ;  /* 0x0ffffffe0e0c7836 */ /* 0x001fc60000000000 */
[----:B------:R-:W-:Y:S01]  /*0350*/  ISETP.GE.AND P2, PT, R10, RZ, PT ;  /* 0x000000ff0a00720c */ /* 0x000fe20003f46270 */
[----:B------:R0:W1:Y:S06]  /*0360*/  F2I.FTZ.U32.TRUNC.NTZ R13, R12 ;  /* 0x0000000c000d7305 */ /* 0x00006c000021f000 */
[----:B------:R-:W-:Y:S01]  /*0370*/  @P0 IADD3 R7, PT, PT, R7, 0x1, RZ ;  /* 0x0000000107070810 */ /* 0x000fe20007ffe0ff */
[----:B0-----:R-:W-:-:S05]  /*0380*/  IMAD.MOV.U32 R12, RZ, RZ, RZ ;  /* 0x000000ffff0c7224 */ /* 0x001fca00078e00ff */
[----:B------:R-:W-:Y:S01]  /*0390*/  @!P2 IMAD.MOV R7, RZ, RZ, -R7 ;  /* 0x000000ffff07a224 */ /* 0x000fe200078e0a07 */
[----:B------:R-:W-:Y:S01]  /*03a0*/  @!P1 LOP3.LUT R7, RZ, R2, RZ, 0x33, !PT ;  /* 0x00000002ff079212 */ /* 0x000fe200078e33ff */
[----:B-1----:R-:W-:-:S03]  /*03b0*/  IMAD.MOV R15, RZ, RZ, -R13 ;  /* 0x000000ffff0f7224 */ /* 0x002fc600078e0a0d */
[----:B------:R-:W-:Y:S01]  /*03c0*/  IADD3 R10, PT, PT, -R7, RZ, RZ ;  /* 0x000000ff070a7210 */ /* 0x000fe20007ffe1ff */
[----:B------:R-:W-:-:S04]  /*03d0*/  IMAD R15, R15, R0, RZ ;  /* 0x000000000f0f7224 */ /* 0x000fc800078e02ff */
[----:B------:R-:W-:Y:S01]  /*03e0*/  IMAD R2, R2, R10, R3 ;  /* 0x0000000a02027224 */ /* 0x000fe200078e0203 */
[----:B------:R-:W-:Y:S01]  /*03f0*/  LOP3.LUT R3, RZ, R5, RZ, 0x33, !PT ;  /* 0x00000005ff037212 */ /* 0x000fe200078e33ff */
[----:B------:R-:W-:-:S03]  /*0400*/  IMAD.HI.U32 R12, R13, R15, R12 ;  /* 0x0000000f0d0c7227 */ /* 0x000fc600078e000c */
[----:B------:R-:W-:Y:S02]  /*0410*/  IABS R10, R2 ;  /* 0x00000002000a7213 */ /* 0x000fe40000000000 */
[----:B------:R-:W-:-:S03]  /*0420*/  LOP3.LUT R2, R2, R5, RZ, 0x3c, !PT ;  /* 0x0000000502027212 */ /* 0x000fc600078e3cff */
[----:B------:R-:W-:Y:S01]  /*0430*/  IMAD.MOV.U32 R15, RZ, RZ, R10 ;  /* 0x000000ffff0f7224 */ /* 0x000fe200078e000a */
[----:B------:R-:W-:Y:S01]  /*0440*/  ISETP.GE.AND P2, PT, R2, RZ, PT ;  /* 0x000000ff0200720c */ /* 0x000fe20003f46270 */
[----:B------:R-:W-:Y:S01]  /*0450*/  IMAD.HI.U32 R10, R12, R11, RZ ;  /* 0x0000000b0c0a7227 */ /* 0x000fe200078e00ff */
[----:B------:R-:W-:-:S03]  /*0460*/  MOV R2, UR6 ;  /* 0x0000000600027c02 */ /* 0x000fc60008000f00 */
[----:B------:R-:W-:Y:S01]  /*0470*/  IMAD.HI.U32 R12, R12, R15, RZ ;  /* 0x0000000f0c0c7227 */ /* 0x000fe200078e00ff */
[----:B------:R-:W-:-:S03]  /*0480*/  IADD3 R13, PT, PT, -R10, RZ, RZ ;  /* 0x000000ff0a0d7210 */ /* 0x000fc60007ffe1ff */
[----:B------:R-:W-:Y:S02]  /*0490*/  IMAD.MOV R10, RZ, RZ, -R12 ;  /* 0x000000ffff0a7224 */ /* 0x000fe400078e0a0c */
[C---:B------:R-:W-:Y:S02]  /*04a0*/  IMAD R13, R0.reuse, R13, R11 ;  /* 0x0000000d000d7224 */ /* 0x040fe400078e020b */
[----:B------:R-:W-:-:S03]  /*04b0*/  IMAD R11, R0, R10, R15 ;  /* 0x0000000a000b7224 */ /* 0x000fc600078e020f */
[C---:B------:R-:W-:Y:S02]  /*04c0*/  ISETP.GT.U32.AND P0, PT, R0.reuse, R13, PT ;  /* 0x0000000d0000720c */ /* 0x040fe40003f04070 */
[----:B------:R-:W-:-:S11]  /*04d0*/  ISETP.GT.U32.AND P1, PT, R0, R11, PT ;  /* 0x0000000b0000720c */ /* 0x000fd60003f24070 */
[----:B------:R-:W-:Y:S02]  /*04e0*/  @!P0 IMAD.IADD R13, R13, 0x1, -R0 ;  /* 0x000000010d0d8824 */ /* 0x000fe400078e0a00 */
[-C--:B------:R-:W-:Y:S01]  /*04f0*/  @!P1 IADD3 R11, PT, PT, R11, -R0.reuse, RZ ;  /* 0x800000000b0b9210 */ /* 0x080fe20007ffe0ff */
[----:B------:R-:W-:Y:S02]  /*0500*/  @!P1 VIADD R12, R12, 0x1 ;  /* 0x000000010c0c9836 */ /* 0x000fe40000000000 */
[----:B------:R-:W-:Y:S02]  /*0510*/  ISETP.GT.U32.AND P3, PT, R0, R13, PT ;  /* 0x0000000d0000720c */ /* 0x000fe40003f64070 */
[----:B------:R-:W-:-:S11]  /*0520*/  ISETP.GE.U32.AND P0, PT, R11, R0, PT ;  /* 0x000000000b00720c */ /* 0x000fd60003f06070 */
[----:B------:R-:W-:Y:S02]  /*0530*/  @!P3 IMAD.IADD R13, R13, 0x1, -R0 ;  /* 0x000000010d0db824 */ /* 0x000fe400078e0a00 */
[----:B------:R-:W-:Y:S02]  /*0540*/  @P0 IADD3 R12, PT, PT, R12, 0x1, RZ ;  /* 0x000000010c0c0810 */ /* 0x000fe40007ffe0ff */
[----:B------:R-:W-:Y:S01]  /*0550*/  @!P4 IMAD.MOV R13, RZ, RZ, -R13 ;  /* 0x000000ffff0dc224 */ /* 0x000fe200078e0a0d */
[----:B------:R-:W-:Y:S02]  /*0560*/  ISETP.NE.AND P0, PT, R5, RZ, PT ;  /* 0x000000ff0500720c */ /* 0x000fe40003f05270 */
[----:B------:R-:W-:Y:S02]  /*0570*/  @!P2 IMAD.MOV R12, RZ, RZ, -R12 ;  /* 0x000000ffff0ca224 */ /* 0x000fe400078e0a0c */
[----:B------:R-:W-:-:S03]  /*0580*/  SEL R0, R3, R13, !P0 ;  /* 0x0000000d03007207 */ /* 0x000fc60004000000 */
[----:B------:R-:W-:Y:S01]  /*0590*/  SEL R3, R3, R12, !P0 ;  /* 0x0000000c03037207 */ /* 0x000fe20004000000 */
[----:B------:R-:W-:Y:S06]  /*05a0*/  BRA.U UP0, `(.L_x_9) ;  /* 0x0000002100007547 */ /* 0x000fec000b800000 */
[----:B------:R-:W-:Y:S01]  /*05b0*/  ISETP.GT.AND P6, PT, R7, UR7, PT ;  /* 0x0000000707007c0c */ /* 0x000fe2000bfc4270 */
[C---:B------:R-:W-:Y:S01]  /*05c0*/  VIADD R2, R0.reuse, 0x1 ;  /* 0x0000000100027836 */ /* 0x040fe20000000000 */
[----:B------:R-:W-:Y:S01]  /*05d0*/  ISETP.GT.AND P0, PT, R3, R4, PT ;  /* 0x000000040300720c */ /* 0x000fe20003f04270 */
[----:B------:R-:W-:Y:S01]  /*05e0*/  BSSY.RECONVERGENT B0, `(.L_x_10) ;  /* 0x000001e000007945 */ /* 0x000fe20003800200 */
[----:B------:R-:W-:Y:S02]  /*05f0*/  ISETP.GE.AND P1, PT, R5, RZ, PT ;  /* 0x000000ff0500720c */ /* 0x000fe40003f26270 */
[----:B------:R-:W-:Y:S02]  /*0600*/  ISETP.LT.OR P6, PT, R7, 0x1, P6 ;  /* 0x000000010700780c */ /* 0x000fe400037c1670 */
[----:B------:R-:W-:Y:S02]  /*0610*/  ISETP.LT.OR P0, PT, R3, 0x1, P0 ;  /* 0x000000010300780c */ /* 0x000fe40000701670 */
[----:B------:R-:W-:-:S02]  /*0620*/  ISETP.LT.OR P1, PT, R0, 0x1, !P1 ;  /* 0x000000010000780c */ /* 0x000fc40004f21670 */
[----:B------:R-:W-:Y:S02]  /*0630*/  PLOP3.LUT P5, PT, P6, P0, PT, 0xf8, 0x8f ;  /* 0x00000000008f781c */ /* 0x000fe400037a1f70 */
[-C--:B------:R-:W-:Y:S02]  /*0640*/  LOP3.LUT R10, R0, R5.reuse, RZ, 0xfc, !PT ;  /* 0x00000005000a7212 */ /* 0x080fe400078efcff */
[----:B------:R-:W-:Y:S02]  /*0650*/  PLOP3.LUT P4, PT, P5, P1, PT, 0xf8, 0x8f ;  /* 0x00000000008f781c */ /* 0x000fe40002f83f70 */
[----:B------:R-:W-:Y:S02]  /*0660*/  ISETP.GE.AND P2, PT, R2, R5, PT ;  /* 0x000000050200720c */ /* 0x000fe40003f46270 */
[----:B------:R-:W-:Y:S01]  /*0670*/  SHF.R.U32.HI R18, RZ, 0x1f, R10 ;  /* 0x0000001fff127819 */ /* 0x000fe2000001160a */
[----:B------:R-:W-:Y:S01]  /*0680*/  VIADD R10, R6, 0x11 ;  /* 0x00000011060a7836 */ /* 0x000fe20000000000 */
[----:B------:R-:W-:-:S02]  /*0690*/  ISETP.GE.AND P3, PT, R3, R4, PT ;  /* 0x000000040300720c */ /* 0x000fc40003f66270 */
[----:B------:R-:W-:-:S05]  /*06a0*/  ISETP.LT.OR P2, PT, R0, -0x1, P2 ;  /* 0xffffffff0000780c */ /* 0x000fca0001741670 */
[----:B------:R-:W-:Y:S08]  /*06b0*/  @P4 BRA `(.L_x_11) ;  /* 0x0000000000404947 */ /* 0x000ff00003800000 */
[----:B------:R-:W-:-:S05]  /*06c0*/  IADD3 R11, PT, PT, R7, -0x1, RZ ;  /* 0xffffffff070b7810 */ /* 0x000fca0007ffe0ff */
[----:B------:R-:W-:-:S04]  /*06d0*/  IMAD R11, R11, R4, R3 ;  /* 0x000000040b0b7224 */ /* 0x000fc800078e0203 */
[----:B------:R-:W-:-:S04]  /*06e0*/  VIADD R11, R11, 0xffffffff ;  /* 0xffffffff0b0b7836 */ /* 0x000fc80000000000 */
[----:B------:R-:W-:-:S04]  /*06f0*/  IMAD R11, R11, R5, R0 ;  /* 0x000000050b0b7224 */ /* 0x000fc800078e0200 */
[----:B------:R-:W-:-:S04]  /*0700*/  VIADD R11, R11, 0xffffffff ;  /* 0xffffffff0b0b7836 */ /* 0x000fc80000000000 */
[----:B------:R-:W-:-:S06]  /*0710*/  IMAD.WIDE R14, R11, 0x4, R8 ;  /* 0x000000040b0e7825 */ /* 0x000fcc00078e0208 */
[----:B------:R-:W2:Y:S01]  /*0720*/  ATOMG.E.MIN.S32.STRONG.GPU PT, R15, desc[UR4][R14.64], R10 ;  /* 0x8000000a0e0f79a8 */ /* 0x000ea200089ef304 */
[----:B------:R-:W-:Y:S01]  /*0730*/  HFMA2 R19, -RZ, RZ, 0, 5.9604644775390625e-08 ;  /* 0x00000001ff137431 */ /* 0x000fe200000001ff */
[----:B--2---:R-:W-:-:S13]  /*0740*/  ISETP.GE.AND P4, PT, R10, R15, PT ;  /* 0x0000000f0a00720c */ /* 0x004fda0003f86270 */
[----:B------:R-:W0:Y:S01]  /*0750*/  @!P4 LDC.64 R16, c[0x0][0x390] ;  /* 0x0000e400ff10cb82 */ /* 0x000e220000000a00 */
[----:B------:R-:W-:-:S07]  /*0760*/  @!P4 PRMT R15, R19, 0x7610, R15 ;  /* 0x00007610130fc816 */ /* 0x000fce000000000f */
[----:B------:R-:W1:Y:S01]  /*0770*/  @!P4 LDC.64 R12, c[0x0][0x3b8] ;  /* 0x0000ee00ff0ccb82 */ /* 0x000e620000000a00 */
[----:B0-----:R-:W-:-:S04]  /*0780*/  @!P4 IMAD.WIDE R16, R11, 0x4, R16 ;  /* 0x000000040b10c825 */ /* 0x001fc800078e0210 */
[----:B------:R-:W-:-:S05]  /*0790*/  @!P4 IMAD.MOV.U32 R11, RZ, RZ, 0x1 ;  /* 0x00000001ff0bc424 */ /* 0x000fca00078e00ff */
[----:B------:R0:W-:Y:S04]  /*07a0*/  @!P4 STG.E desc[UR4][R16.64], R11 ;  /* 0x0000000b1000c986 */ /* 0x0001e8000c101904 */
[----:B-1----:R0:W-:Y:S02]  /*07b0*/  @!P4 STG.E.U8 desc[UR4][R12.64], R15 ;  /* 0x0000000f0c00c986 */ /* 0x0021e4000c101104 */
.L_x_11:
[----:B------:R-:W-:Y:S05]  /*07c0*/  BSYNC.RECONVERGENT B0 ;  /* 0x0000000000007941 */ /* 0x000fea0003800200 */
.L_x_10:
[----:B------:R-:W-:Y:S01]  /*07d0*/  ISETP.EQ.U32.OR P4, PT, R18, 0x1, P5 ;  /* 0x000000011200780c */ /* 0x000fe20002f82470 */
[----:B------:R-:W-:Y:S01]  /*07e0*/  BSSY.RECONVERGENT B0, `(.L_x_12) ;  /* 0x0000014000007945 */ /* 0x000fe20003800200 */
[----:B------:R-:W-:Y:S02]  /*07f0*/  ISETP.LT.OR P3, PT, R3, RZ, P3 ;  /* 0x000000ff0300720c */ /* 0x000fe40001f61670 */
[----:B------:R-:W-:-:S09]  /*0800*/  PLOP3.LUT P5, PT, P5, P2, PT, 0xf8, 0x8f ;  /* 0x00000000008f781c */ /* 0x000fd20002fa5f70 */
[----:B------:R-:W-:Y:S05]  /*0810*/  @P4 BRA `(.L_x_13) ;  /* 0x0000000000404947 */ /* 0x000fea0003800000 */
[----:B0-----:R-:W-:-:S04]  /*0820*/  VIADD R11, R7, 0xffffffff ;  /* 0xffffffff070b7836 */ /* 0x001fc80000000000 */
[----:B------:R-:W-:-:S05]  /*0830*/  IMAD R11, R11, R4, R3 ;  /* 0x000000040b0b7224 */ /* 0x000fca00078e0203 */
[----:B------:R-:W-:-:S05]  /*0840*/  IADD3 R11, PT, PT, R11, -0x1, RZ ;  /* 0xffffffff0b0b7810 */ /* 0x000fca0007ffe0ff */
[----:B------:R-:W-:Y:S02]  /*0850*/  IMAD R19, R11, R5, R0 ;  /* 0x000000050b137224 */ /* 0x000fe400078e0200 */
[----:B------:R-:W-:Y:S02]  /*0860*/  VIADD R11, R6, 0xe ;  /* 0x0000000e060b7836 */ /* 0x000fe40000000000 */
[----:B------:R-:W-:-:S06]  /*0870*/  IMAD.WIDE R14, R19, 0x4, R8 ;  /* 0x00000004130e7825 */ /* 0x000fcc00078e0208 */
[----:B------:R-:W2:Y:S01]  /*0880*/  ATOMG.E.MIN.S32.STRONG.GPU PT, R14, desc[UR4][R14.64], R11 ;  /* 0x8000000b0e0e79a8 */ /* 0x000ea200089ef304 */
[----:B------:R-:W-:Y:S01]  /*0890*/  IMAD.MOV.U32 R18, RZ, RZ, 0x1 ;  /* 0x00000001ff127424 */ /* 0x000fe200078e00ff */
[----:B--2---:R-:W-:-:S13]  /*08a0*/  ISETP.GE.AND P4, PT, R11, R14, PT ;  /* 0x0000000e0b00720c */ /* 0x004fda0003f86270 */
[----:B------:R-:W0:Y:S01]  /*08b0*/  @!P4 LDC.64 R16, c[0x0][0x390] ;  /* 0x0000e400ff10cb82 */ /* 0x000e220000000a00 */
[----:B------:R-:W-:-:S07]  /*08c0*/  @!P4 PRMT R15, R18, 0x7610, R15 ;  /* 0x00007610120fc816 */ /* 0x000fce000000000f */
[----:B------:R-:W1:Y:S01]  /*08d0*/  @!P4 LDC.64 R12, c[0x0][0x3b8] ;  /* 0x0000ee00ff0ccb82 */ /* 0x000e620000000a00 */
[----:B0-----:R-:W-:Y:S01]  /*08e0*/  @!P4 IMAD.WIDE R16, R19, 0x4, R16 ;  /* 0x000000041310c825 */ /* 0x001fe200078e0210 */
[----:B------:R-:W-:-:S05]  /*08f0*/  @!P4 MOV R19, 0x1 ;  /* 0x000000010013c802 */ /* 0x000fca0000000f00 */
[----:B------:R2:W-:Y:S04]  /*0900*/  @!P4 STG.E desc[UR4][R16.64], R19 ;  /* 0x000000131000c986 */ /* 0x0005e8000c101904 */
[----:B-1----:R2:W-:Y:S02]  /*0910*/  @!P4 STG.E.U8 desc[UR4][R12.64], R15 ;  /* 0x0000000f0c00c986 */ /* 0x0025e4000c101104 */
.L_x_13:
[----:B------:R-:W-:Y:S05]  /*0920*/  BSYNC.RECONVERGENT B0 ;  /* 0x0000000000007941 */ /* 0x000fea0003800200 */
.L_x_12:
[----:B------:R-:W-:Y:S01]  /*0930*/  BSSY.RECONVERGENT B0, `(.L_x_14) ;  /* 0x0000012000007945 */ /* 0x000fe20003800200 */
[----:B------:R-:W-:-:S03]  /*0940*/  PLOP3.LUT P4, PT, P1, P6, P3, 0xfe, 0x0 ;  /* 0x000000000000781c */ /* 0x000fc60000f8df36 */
[----:B------:R-:W-:Y:S10]  /*0950*/  @P5 BRA `(.L_x_15) ;  /* 0x00000000003c5947 */ /* 0x000ff40003800000 */
[----:B0-----:R-:W-:-:S04]  /*0960*/  VIADD R11, R7, 0xffffffff ;  /* 0xffffffff070b7836 */ /* 0x001fc80000000000 */
[----:B------:R-:W-:-:S04]  /*0970*/  IMAD R11, R11, R4, R3 ;  /* 0x000000040b0b7224 */ /* 0x000fc800078e0203 */
[----:B------:R-:W-:-:S04]  /*0980*/  VIADD R11, R11, 0xffffffff ;  /* 0xffffffff0b0b7836 */ /* 0x000fc80000000000 */
[----:B------:R-:W-:-:S04]  /*0990*/  IMAD R11, R11, R5, R2 ;  /* 0x000000050b0b7224 */ /* 0x000fc800078e0202 */
[----:B--2---:R-:W-:-:S06]  /*09a0*/  IMAD.WIDE R14, R11, 0x4, R8 ;  /* 0x000000040b0e7825 */ /* 0x004fcc00078e0208 */
        /* <DEDUP_REMOVED lines=10> */
.L_x_15:
[----:B------:R-:W-:Y:S05]  /*0a50*/  BSYNC.RECONVERGENT B0 ;  /* 0x0000000000007941 */ /* 0x000fea0003800200 */
.L_x_14:
[----:B------:R-:W-:Y:S01]  /*0a60*/  BSSY.RECONVERGENT B0, `(.L_x_16) ;  /* 0x0000014000007945 */ /* 0x000fe20003800200 */
[----:B------:R-:W-:Y:S02]  /*0a70*/  PLOP3.LUT P5, PT, P6, P3, PT, 0xf8, 0x8f ;  /* 0x00000000008f781c */ /* 0x000fe400037a7f70 */
[----:B------:R-:W-:Y:S01]  /*0a80*/  LOP3.LUT R14, R0, 0x80000000, R5, 0xc8, !PT ;  /* 0x80000000000e7812 */ /* 0x000fe200078ec805 */
[----:B------:R-:W-:Y:S10]  /*0a90*/  @P4 BRA `(.L_x_17) ;  /* 0x0000000000404947 */ /* 0x000ff40003800000 */
[----:B0--3--:R-:W-:Y:S02]  /*0aa0*/  VIADD R11, R7, 0xffffffff ;  /* 0xffffffff070b7836 */ /* 0x009fe40000000000 */
[----:B--2---:R-:W-:Y:S02]  /*0ab0*/  VIADD R15, R6, 0xe ;  /* 0x0000000e060f7836 */ /* 0x004fe40000000000 */
[----:B------:R-:W-:-:S04]  /*0ac0*/  IMAD R11, R11, R4, R3 ;  /* 0x000000040b0b7224 */ /* 0x000fc800078e0203 */
[----:B------:R-:W-:-:S05]  /*0ad0*/  IMAD R11, R11, R5, R0 ;  /* 0x000000050b0b7224 */ /* 0x000fca00078e0200 */
[----:B------:R-:W-:-:S05]  /*0ae0*/  IADD3 R11, PT, PT, R11, -0x1, RZ ;  /* 0xffffffff0b0b7810 */ /* 0x000fca0007ffe0ff */
        /* <DEDUP_REMOVED lines=11> */
.L_x_17:
[----:B------:R-:W-:Y:S05]  /*0ba0*/  BSYNC.RECONVERGENT B0 ;  /* 0x0000000000007941 */ /* 0x000fea0003800200 */
.L_x_16:
[----:B------:R-:W-:Y:S01]  /*0bb0*/  ISETP.NE.OR P4, PT, R14, RZ, P5 ;  /* 0x000000ff0e00720c */ /* 0x000fe20002f85670 */
[----:B------:R-:W-:Y:S01]  /*0bc0*/  BSSY.RECONVERGENT B0, `(.L_x_18) ;  /* 0x0000012000007945 */ /* 0x000fe20003800200 */
[----:B0--34-:R-:W-:-:S11]  /*0bd0*/  VIADD R11, R3, 0x1 ;  /* 0x00000001030b7836 */ /* 0x019fd60000000000 */
[----:B------:R-:W-:Y:S05]  /*0be0*/  @P4 BRA `(.L_x_19) ;  /* 0x00000000003c4947 */ /* 0x000fea0003800000 */
[----:B--2---:R-:W-:Y:S01]  /*0bf0*/  VIADD R12, R7, 0xffffffff ;  /* 0xffffffff070c7836 */ /* 0x004fe20000000000 */
[----:B------:R-:W-:-:S03]  /*0c00*/  IADD3 R15, PT, PT, R6, 0xa, RZ ;  /* 0x0000000a060f7810 */ /* 0x000fc60007ffe0ff */
[----:B------:R-:W-:-:S04]  /*0c10*/  IMAD R12, R12, R4, R3 ;  /* 0x000000040c0c7224 */ /* 0x000fc800078e0203 */
[----:B------:R-:W-:-:S04]  /*0c20*/  IMAD R21, R12, R5, R0 ;  /* 0x000000050c157224 */ /* 0x000fc800078e0200 */
[----:B------:R-:W-:-:S06]  /*0c30*/  IMAD.WIDE R18, R21, 0x4, R8 ;  /* 0x0000000415127825 */ /* 0x000fcc00078e0208 */
[----:B------:R-:W2:Y:S01]  /*0c40*/  ATOMG.E.MIN.S32.STRONG.GPU PT, R18, desc[UR4][R18.64], R15 ;  /* 0x8000000f121279a8 */ /* 0x000ea200089ef304 */
[----:B------:R-:W-:Y:S01]  /*0c50*/  IMAD.MOV.U32 R20, RZ, RZ, 0x1 ;  /* 0x00000001ff147424 */ /* 0x000fe200078e00ff */
        /* <DEDUP_REMOVED lines=8> */
.L_x_19:
[----:B------:R-:W-:Y:S05]  /*0ce0*/  BSYNC.RECONVERGENT B0 ;  /* 0x0000000000007941 */ /* 0x000fea0003800200 */
.L_x_18:
[----:B------:R-:W-:Y:S01]  /*0cf0*/  PLOP3.LUT P5, PT, P5, P2, PT, 0xf8, 0x8f ;  /* 0x00000000008f781c */ /* 0x000fe20002fa5f70 */
[----:B------:R-:W-:Y:S01]  /*0d00*/  BSSY.RECONVERGENT B0, `(.L_x_20) ;  /* 0x0000014000007945 */ /* 0x000fe20003800200 */
[----:B------:R-:W-:-:S04]  /*0d10*/  ISETP.GE.AND P4, PT, R11, R4, PT ;  /* 0x000000040b00720c */ /* 0x000fc80003f86270 */
[----:B------:R-:W-:-:S04]  /*0d20*/  ISETP.LT.OR P4, PT, R3, -0x1, P4 ;  /* 0xffffffff0300780c */ /* 0x000fc80002781670 */
[----:B------:R-:W-:-:S03]  /*0d30*/  PLOP3.LUT P6, PT, P6, P4, PT, 0xf8, 0x8f ;  /* 0x00000000008f781c */ /* 0x000fc600037c9f70 */
[----:B------:R-:W-:Y:S10]  /*0d40*/  @P5 BRA `(.L_x_21) ;  /* 0x00000000003c5947 */ /* 0x000ff40003800000 */
[----:B0-2---:R-:W-:Y:S01]  /*0d50*/  IADD3 R12, PT, PT, R7, -0x1, RZ ;  /* 0xffffffff070c7810 */ /* 0x005fe20007ffe0ff */
[----:B------:R-:W-:-:S04]  /*0d60*/  VIADD R21, R6, 0xe ;  /* 0x0000000e06157836 */ /* 0x000fc80000000000 */
        /* <DEDUP_REMOVED lines=13> */
.L_x_21:
[----:B------:R-:W-:Y:S05]  /*0e40*/  BSYNC.RECONVERGENT B0 ;  /* 0x0000000000007941 */ /* 0x000fea0003800200 */
.L_x_20:
[----:B------:R-:W-:Y:S01]  /*0e50*/  PLOP3.LUT P5, PT, P6, P1, PT, 0xf8, 0x8f ;  /* 0x00000000008f781c */ /* 0x000fe200037a3f70 */
[----:B------:R-:W-:-:S12]  /*0e60*/  BSSY.RECONVERGENT B0, `(.L_x_22) ;  /* 0x0000011000007945 */ /* 0x000fd80003800200 */
[----:B------:R-:W-:Y:S05]  /*0e70*/  @P5 BRA `(.L_x_23) ;  /* 0x00000000003c5947 */ /* 0x000fea0003800000 */
[----:B0-23--:R-:W-:-:S04]  /*0e80*/  VIADD R12, R7, 0xffffffff ;  /* 0xffffffff070c7836 */ /* 0x00dfc80000000000 */
[----:B------:R-:W-:-:S04]  /*0e90*/  IMAD R12, R12, R4, R11 ;  /* 0x000000040c0c7224 */ /* 0x000fc800078e020b */
        /* <DEDUP_REMOVED lines=13> */
.L_x_23:
[----:B------:R-:W-:Y:S05]  /*0f70*/  BSYNC.RECONVERGENT B0 ;  /* 0x0000000000007941 */ /* 0x000fea0003800200 */
.L_x_22:
[----:B------:R-:W-:Y:S01]  /*0f80*/  ISETP.NE.OR P5, PT, R14, RZ, P6 ;  /* 0x000000ff0e00720c */ /* 0x000fe200037a5670 */
[----:B------:R-:W-:-:S12]  /*0f90*/  BSSY.RECONVERGENT B0, `(.L_x_24) ;  /* 0x0000011000007945 */ /* 0x000fd80003800200 */
[----:B------:R-:W-:Y:S05]  /*0fa0*/  @P5 BRA `(.L_x_25) ;  /* 0x00000000003c5947 */ /* 0x000fea0003800000 */
[----:B0-234-:R-:W-:Y:S01]  /*0fb0*/  VIADD R12, R7, 0xffffffff ;  /* 0xffffffff070c7836 */ /* 0x01dfe20000000000 */
        /* <DEDUP_REMOVED lines=14> */
.L_x_25:
[----:B------:R-:W-:Y:S05]  /*10a0*/  BSYNC.RECONVERGENT B0 ;  /* 0x0000000000007941 */ /* 0x000fea0003800200 */
.L_x_24:
[----:B------:R-:W-:Y:S01]  /*10b0*/  PLOP3.LUT P6, PT, P6, P2, PT, 0xf8, 0x8f ;  /* 0x00000000008f781c */ /* 0x000fe200037c5f70 */
[----:B------:R-:W-:Y:S01]  /*10c0*/  BSSY.RECONVERGENT B0, `(.L_x_26) ;  /* 0x0000012000007945 */ /* 0x000fe20003800200 */
[----:B------:R-:W-:-:S04]  /*10d0*/  ISETP.GE.AND P5, PT, R7, UR7, PT ;  /* 0x0000000707007c0c */ /* 0x000fc8000bfa6270 */
[----:B------:R-:W-:-:S07]  /*10e0*/  ISETP.LT.OR P5, PT, R7, RZ, P5 ;  /* 0x000000ff0700720c */ /* 0x000fce0002fa1670 */
[----:B------:R-:W-:Y:S06]  /*10f0*/  @P6 BRA `(.L_x_27) ;  /* 0x0000000000386947 */ /* 0x000fec0003800000 */
[----:B0-234-:R-:W-:-:S05]  /*1100*/  IADD3 R12, PT, PT, R7, -0x1, RZ ;  /* 0xffffffff070c7810 */ /* 0x01dfca0007ffe0ff */
        /* <DEDUP_REMOVED lines=13> */
.L_x_27:
[----:B------:R-:W-:Y:S05]  /*11e0*/  BSYNC.RECONVERGENT B0 ;  /* 0x0000000000007941 */ /* 0x000fea0003800200 */
.L_x_26:
[----:B------:R-:W-:Y:S01]  /*11f0*/  PLOP3.LUT P6, PT, P5, P0, PT, 0xf8, 0x8f ;  /* 0x00000000008f781c */ /* 0x000fe20002fc1f70 */
[----:B------:R-:W-:Y:S03]  /*1200*/  BSSY.RECONVERGENT B0, `(.L_x_28) ;  /* 0x0000015000007945 */ /* 0x000fe60003800200 */
[----:B------:R-:W-:-:S04]  /*1210*/  ISETP.NE.OR P6, PT, R14, RZ, P6 ;  /* 0x000000ff0e00720c */ /* 0x000fc800037c5670 */
[----:B------:R-:W-:Y:S02]  /*1220*/  P2R R20, PR, RZ, 0x40 ;  /* 0x00000040ff147803 */ /* 0x000fe40000000000 */
[----:B------:R-:W-:-:S13]  /*1230*/  PLOP3.LUT P6, PT, P1, P5, P0, 0xfe, 0x0 ;  /* 0x000000000000781c */ /* 0x000fda0000fcbf06 */
[----:B------:R-:W-:Y:S05]  /*1240*/  @P6 BRA `(.L_x_29) ;  /* 0x0000000000406947 */ /* 0x000fea0003800000 */
[----:B0-234-:R-:W-:Y:S02]  /*1250*/  IMAD R12, R7, R4, R3 ;  /* 0x00000004070c7224 */ /* 0x01dfe400078e0203 */
[----:B------:R-:W-:-:S03]  /*1260*/  VIADD R21, R6, 0xe ;  /* 0x0000000e06157836 */ /* 0x000fc60000000000 */
[----:B------:R-:W-:-:S05]  /*1270*/  IADD3 R12, PT, PT, R12, -0x1, RZ ;  /* 0xffffffff0c0c7810 */ /* 0x000fca0007ffe0ff */
        /* <DEDUP_REMOVED lines=13> */
.L_x_29:
[----:B------:R-:W-:Y:S05]  /*1350*/  BSYNC.RECONVERGENT B0 ;  /* 0x0000000000007941 */ /* 0x000fea0003800200 */
.L_x_28:
[----:B------:R-:W-:Y:S01]  /*1360*/  ISETP.NE.AND P6, PT, R20, RZ, PT ;  /* 0x000000ff1400720c */ /* 0x000fe20003fc5270 */
[----:B------:R-:W-:-:S12]  /*1370*/  BSSY.RECONVERGENT B0, `(.L_x_30) ;  /* 0x0000011000007945 */ /* 0x000fd80003800200 */
[----:B------:R-:W-:Y:S05]  /*1380*/  @P6 BRA `(.L_x_31) ;  /* 0x00000000003c6947 */ /* 0x000fea0003800000 */
[----:B0-234-:R-:W-:Y:S01]  /*1390*/  IMAD R12, R7, R4, R3 ;  /* 0x00000004070c7224 */ /* 0x01dfe200078e0203 */
[----:B------:R-:W-:-:S03]  /*13a0*/  IADD3 R21, PT, PT, R6, 0xa, RZ ;  /* 0x0000000a06157810 */ /* 0x000fc60007ffe0ff */
[----:B------:R-:W-:-:S04]  /*13b0*/  VIADD R12, R12, 0xffffffff ;  /* 0xffffffff0c0c7836 */ /* 0x000fc80000000000 */
        /* <DEDUP_REMOVED lines=12> */
.L_x_31:
[----:B------:R-:W-:Y:S05]  /*1480*/  BSYNC.RECONVERGENT B0 ;  /* 0x0000000000007941 */ /* 0x000fea0003800200 */
.L_x_30:
[----:B------:R-:W-:Y:S01]  /*1490*/  PLOP3.LUT P6, PT, P2, P5, P0, 0xfe, 0x0 ;  /* 0x000000000000781c */ /* 0x000fe200017cbf06 */
[----:B------:R-:W-:-:S12]  /*14a0*/  BSSY.RECONVERGENT B0, `(.L_x_32) ;  /* 0x0000011000007945 */ /* 0x000fd80003800200 */
[----:B------:R-:W-:Y:S05]  /*14b0*/  @P6 BRA `(.L_x_33) ;  /* 0x00000000003c6947 */ /* 0x000fea0003800000 */
[----:B0-234-:R-:W-:Y:S02]  /*14c0*/  IMAD R12, R7, R4, R3 ;  /* 0x00000004070c7224 */ /* 0x01dfe400078e0203 */
[----:B------:R-:W-:-:S03]  /*14d0*/  VIADD R21, R6, 0xe ;  /* 0x0000000e06157836 */ /* 0x000fc60000000000 */
[----:B------:R-:W-:-:S05]  /*14e0*/  IADD3 R12, PT, PT, R12, -0x1, RZ ;  /* 0xffffffff0c0c7810 */ /* 0x000fca0007ffe0ff */
        /* <DEDUP_REMOVED lines=12> */
.L_x_33:
[----:B------:R-:W-:Y:S05]  /*15b0*/  BSYNC.RECONVERGENT B0 ;  /* 0x0000000000007941 */ /* 0x000fea0003800200 */
.L_x_32:
[----:B------:R-:W-:Y:S01]  /*15c0*/  PLOP3.LUT P6, PT, P1, P5, P3, 0xfe, 0x0 ;  /* 0x000000000000781c */ /* 0x000fe20000fcbf36 */
[----:B------:R-:W-:-:S12]  /*15d0*/  BSSY.RECONVERGENT B0, `(.L_x_34) ;  /* 0x0000011000007945 */ /* 0x000fd80003800200 */
[----:B------:R-:W-:Y:S05]  /*15e0*/  @P6 BRA `(.L_x_35) ;  /* 0x00000000003c6947 */ /* 0x000fea0003800000 */
[----:B0-234-:R-:W-:Y:S02]  /*15f0*/  IMAD R12, R7, R4, R3 ;  /* 0x00000004070c7224 */ /* 0x01dfe400078e0203 */
[----:B------:R-:W-:Y:S02]  /*1600*/  VIADD R21, R6, 0xa ;  /* 0x0000000a06157836 */ /* 0x000fe40000000000 */
        /* <DEDUP_REMOVED lines=13> */
.L_x_35:
[----:B------:R-:W-:Y:S05]  /*16e0*/  BSYNC.RECONVERGENT B0 ;  /* 0x0000000000007941 */ /* 0x000fea0003800200 */
.L_x_34:
[----:B------:R-:W-:Y:S01]  /*16f0*/  PLOP3.LUT P6, PT, P2, P5, P3, 0xfe, 0x0 ;  /* 0x000000000000781c */ /* 0x000fe200017cbf36 */
[----:B------:R-:W-:Y:S01]  /*1700*/  BSSY.RECONVERGENT B0, `(.L_x_36) ;  /* 0x0000011000007945 */ /* 0x000fe20003800200 */
[----:B------:R-:W-:-:S11]  /*1710*/  PLOP3.LUT P5, PT, P5, P4, PT, 0xf8, 0x8f ;  /* 0x00000000008f781c */ /* 0x000fd60002fa9f70 */
[----:B------:R-:W-:Y:S05]  /*1720*/  @P6 BRA `(.L_x_37) ;  /* 0x0000000000386947 */ /* 0x000fea0003800000 */
[----:B0-234-:R-:W-:Y:S02]  /*1730*/  IMAD R15, R7, R4, R3 ;  /* 0x00000004070f7224 */ /* 0x01dfe400078e0203 */
[----:B------:R-:W-:Y:S02]  /*1740*/  VIADD R21, R6, 0xa ;  /* 0x0000000a06157836 */ /* 0x000fe40000000000 */
[----:B------:R-:W-:-:S04]  /*1750*/  IMAD R15, R15, R5, R2 ;  /* 0x000000050f0f7224 */ /* 0x000fc800078e0202 */
        /* <DEDUP_REMOVED lines=11> */
.L_x_37:
[----:B------:R-:W-:Y:S05]  /*1810*/  BSYNC.RECONVERGENT B0 ;  /* 0x0000000000007941 */ /* 0x000fea0003800200 */
.L_x_36:
[----:B------:R-:W-:Y:S01]  /*1820*/  PLOP3.LUT P6, PT, P5, P1, PT, 0xf8, 0x8f ;  /* 0x00000000008f781c */ /* 0x000fe20002fc3f70 */
[----:B------:R-:W-:-:S12]  /*1830*/  BSSY.RECONVERGENT B0, `(.L_x_38) ;  /* 0x0000011000007945 */ /* 0x000fd80003800200 */
[----:B------:R-:W-:Y:S05]  /*1840*/  @P6 BRA `(.L_x_39) ;  /* 0x00000000003c6947 */ /* 0x000fea0003800000 */
[----:B0-234-:R-:W-:Y:S01]  /*1850*/  IMAD R12, R7, R4, R11 ;  /* 0x00000004070c7224 */ /* 0x01dfe200078e020b */
[----:B------:R-:W-:-:S03]  /*1860*/  IADD3 R21, PT, PT, R6, 0xe, RZ ;  /* 0x0000000e06157810 */ /* 0x000fc60007ffe0ff */
[----:B------:R-:W-:-:S04]  /*1870*/  IMAD R12, R12, R5, R0 ;  /* 0x000000050c0c7224 */ /* 0x000fc800078e0200 */
[----:B------:R-:W-:-:S04]  /*1880*/  VIADD R15, R12, 0xffffffff ;  /* 0xffffffff0c0f7836 */ /* 0x000fc80000000000 */
        /* <DEDUP_REMOVED lines=11> */
.L_x_39:
[----:B------:R-:W-:Y:S05]  /*1940*/  BSYNC.RECONVERGENT B0 ;  /* 0x0000000000007941 */ /* 0x000fea0003800200 */
.L_x_38:
[----:B------:R-:W-:Y:S01]  /*1950*/  ISETP.NE.OR P6, PT, R14, RZ, P5 ;  /* 0x000000ff0e00720c */ /* 0x000fe20002fc5670 */
[----:B------:R-:W-:Y:S01]  /*1960*/  BSSY.RECONVERGENT B0, `(.L_x_40) ;  /* 0x0000011000007945 */ /* 0x000fe20003800200 */
[----:B0-234-:R-:W-:-:S11]  /*1970*/  IADD3 R12, PT, PT, R7, 0x1, RZ ;  /* 0x00000001070c7810 */ /* 0x01dfd60007ffe0ff */
[----:B------:R-:W-:Y:S05]  /*1980*/  @P6 BRA `(.L_x_41) ;  /* 0x0000000000386947 */ /* 0x000fea0003800000 */
[----:B------:R-:W-:Y:S02]  /*1990*/  IMAD R13, R7, R4, R11 ;  /* 0x00000004070d7224 */ /* 0x000fe400078e020b */
[----:B------:R-:W-:Y:S02]  /*19a0*/  VIADD R15, R6, 0xa ;  /* 0x0000000a060f7836 */ /* 0x000fe40000000000 */
        /* <DEDUP_REMOVED lines=12> */
.L_x_41:
[----:B------:R-:W-:Y:S05]  /*1a70*/  BSYNC.RECONVERGENT B0 ;  /* 0x0000000000007941 */ /* 0x000fea0003800200 */
.L_x_40:
[----:B------:R-:W-:Y:S01]  /*1a80*/  PLOP3.LUT P5, PT, P5, P2, PT, 0xf8, 0x8f ;  /* 0x00000000008f781c */ /* 0x000fe20002fa5f70 */
[----:B------:R-:W-:Y:S01]  /*1a90*/  BSSY.RECONVERGENT B0, `(.L_x_42) ;  /* 0x0000013000007945 */ /* 0x000fe20003800200 */
[----:B------:R-:W-:-:S04]  /*1aa0*/  ISETP.GE.AND P6, PT, R12, UR7, PT ;  /* 0x000000070c007c0c */ /* 0x000fc8000bfc6270 */
[----:B------:R-:W-:-:S04]  /*1ab0*/  ISETP.LT.OR P6, PT, R7, -0x1, P6 ;  /* 0xffffffff0700780c */ /* 0x000fc800037c1670 */
[----:B------:R-:W-:Y:S02]  /*1ac0*/  PLOP3.LUT P0, PT, P6, P0, PT, 0xf8, 0x8f ;  /* 0x00000000008f781c */ /* 0x000fe40003701f70 */
[----:B------:R-:W-:Y:S01]  /*1ad0*/  PLOP3.LUT P3, PT, P6, P3, PT, 0xf8, 0x8f ;  /* 0x00000000008f781c */ /* 0x000fe20003767f70 */
[----:B------:R-:W-:-:S12]  /*1ae0*/  @P5 BRA `(.L_x_43) ;  /* 0x0000000000345947 */ /* 0x000fd80003800000 */
[----:B------:R-:W-:Y:S02]  /*1af0*/  IMAD R7, R7, R4, R11 ;  /* 0x0000000407077224 */ /* 0x000fe400078e020b */
[----:B0-----:R-:W-:Y:S02]  /*1b00*/  VIADD R13, R6, 0xe ;  /* 0x0000000e060d7836 */ /* 0x001fe40000000000 */
[----:B------:R-:W-:-:S04]  /*1b10*/  IMAD R7, R7, R5, R2 ;  /* 0x0000000507077224 */ /* 0x000fc800078e0202 */
[----:B------:R-:W-:-:S06]  /*1b20*/  IMAD.WIDE R20, R7, 0x4, R8 ;  /* 0x0000000407147825 */ /* 0x000fcc00078e0208 */
[----:B------:R-:W2:Y:S01]  /*1b30*/  ATOMG.E.MIN.S32.STRONG.GPU PT, R20, desc[UR4][R20.64], R13 ;  /* 0x8000000d141479a8 */ /* 0x000ea200089ef304 */
[----:B------:R-:W-:Y:S01]  /*1b40*/  IMAD.MOV.U32 R15, RZ, RZ, 0x1 ;  /* 0x00000001ff0f7424 */ /* 0x000fe200078e00ff */
[----:B--2---:R-:W-:-:S13]  /*1b50*/  ISETP.GE.AND P5, PT, R13, R20, PT ;  /* 0x000000140d00720c */ /* 0x004fda0003fa6270 */
[----:B------:R-:W0:Y:S08]  /*1b60*/  @!P5 LDC.64 R18, c[0x0][0x390] ;  /* 0x0000e400ff12db82 */ /* 0x000e300000000a00 */
[----:B------:R-:W1:Y:S01]  /*1b70*/  @!P5 LDC.64 R16, c[0x0][0x3b8] ;  /* 0x0000ee00ff10db82 */ /* 0x000e620000000a00 */
[----:B0-----:R-:W-:Y:S01]  /*1b80*/  @!P5 IMAD.WIDE R18, R7, 0x4, R18 ;  /* 0x000000040712d825 */ /* 0x001fe200078e0212 */
[----:B------:R-:W-:-:S05]  /*1b90*/  @!P5 MOV R7, 0x1 ;  /* 0x000000010007d802 */ /* 0x000fca0000000f00 */
[----:B------:R2:W-:Y:S04]  /*1ba0*/  @!P5 STG.E desc[UR4][R18.64], R7 ;  /* 0x000000071200d986 */ /* 0x0005e8000c101904 */
[----:B-1----:R2:W-:Y:S02]  /*1bb0*/  @!P5 STG.E.U8 desc[UR4][R16.64], R15 ;  /* 0x0000000f1000d986 */ /* 0x0025e4000c101104 */
.L_x_43:
[----:B------:R-:W-:Y:S05]  /*1bc0*/  BSYNC.RECONVERGENT B0 ;  /* 0x0000000000007941 */ /* 0x000fea0003800200 */
.L_x_42:
[----:B------:R-:W-:Y:S01]  /*1bd0*/  PLOP3.LUT P4, PT, P6, P4, PT, 0xf8, 0x8f ;  /* 0x00000000008f781c */ /* 0x000fe20003789f70 */
[----:B------:R-:W-:Y:S01]  /*1be0*/  BSSY.RECONVERGENT B0, `(.L_x_44) ;  /* 0x0000013000007945 */ /* 0x000fe20003800200 */
[----:B------:R-:W-:Y:S02]  /*1bf0*/  PLOP3.LUT P6, PT, P0, P1, PT, 0xf8, 0x8f ;  /* 0x00000000008f781c */ /* 0x000fe400007c3f70 */
[----:B------:R-:W-:Y:S02]  /*1c00*/  ISETP.NE.OR P5, PT, R14, RZ, P0 ;  /* 0x000000ff0e00720c */ /* 0x000fe400007a5670 */
[----:B------:R-:W-:-:S09]  /*1c10*/  PLOP3.LUT P0, PT, P0, P2, PT, 0xf8, 0x8f ;  /* 0x00000000008f781c */ /* 0x000fd20000705f70 */
[----:B------:R-:W-:Y:S05]  /*1c20*/  @P6 BRA `(.L_x_45) ;  /* 0x0000000000386947 */ /* 0x000fea0003800000 */
[----:B--2---:R-:W-:-:S04]  /*1c30*/  IMAD R7, R12, R4, R3 ;  /* 0x000000040c077224 */ /* 0x004fc800078e0203 */
[----:B------:R-:W-:-:S04]  /*1c40*/  VIADD R7, R7, 0xffffffff ;  /* 0xffffffff07077836 */ /* 0x000fc80000000000 */
[----:B------:R-:W-:-:S04]  /*1c50*/  IMAD R7, R7, R5, R0 ;  /* 0x0000000507077224 */ /* 0x000fc800078e0200 */
[----:B------:R-:W-:-:S04]  /*1c60*/  VIADD R7, R7, 0xffffffff ;  /* 0xffffffff07077836 */ /* 0x000fc80000000000 */
[----:B0-----:R-:W-:-:S06]  /*1c70*/  IMAD.WIDE R20, R7, 0x4, R8 ;  /* 0x0000000407147825 */ /* 0x001fcc00078e0208 */
[----:B------:R-:W2:Y:S01]  /*1c80*/  ATOMG.E.MIN.S32.STRONG.GPU PT, R21, desc[UR4][R20.64], R10 ;  /* 0x8000000a141579a8 */ /* 0x000ea200089ef304 */
[----:B------:R-:W-:Y:S01]  /*1c90*/  HFMA2 R13, -RZ, RZ, 0, 5.9604644775390625e-08 ;  /* 0x00000001ff0d7431 */ /* 0x000fe200000001ff */
[----:B--2---:R-:W-:-:S13]  /*1ca0*/  ISETP.GE.AND P6, PT, R10, R21, PT ;  /* 0x000000150a00720c */ /* 0x004fda0003fc6270 */
[----:B------:R-:W0:Y:S08]  /*1cb0*/  @!P6 LDC.64 R18, c[0x0][0x390] ;  /* 0x0000e400ff12eb82 */ /* 0x000e300000000a00 */
[----:B------:R-:W1:Y:S01]  /*1cc0*/  @!P6 LDC.64 R16, c[0x0][0x3b8] ;  /* 0x0000ee00ff10eb82 */ /* 0x000e620000000a00 */
[----:B0-----:R-:W-:-:S04]  /*1cd0*/  @!P6 IMAD.WIDE R18, R7, 0x4, R18 ;  /* 0x000000040712e825 */ /* 0x001fc800078e0212 */
[----:B------:R-:W-:-:S05]  /*1ce0*/  @!P6 IMAD.MOV.U32 R7, RZ, RZ, 0x1 ;  /* 0x00000001ff07e424 */ /* 0x000fca00078e00ff */
[----:B------:R3:W-:Y:S04]  /*1cf0*/  @!P6 STG.E desc[UR4][R18.64], R7 ;  /* 0x000000071200e986 */ /* 0x0007e8000c101904 */
[----:B-1----:R3:W-:Y:S02]  /*1d00*/  @!P6 STG.E.U8 desc[UR4][R16.64], R13 ;  /* 0x0000000d1000e986 */ /* 0x0027e4000c101104 */
.L_x_45:
[----:B------:R-:W-:Y:S05]  /*1d10*/  BSYNC.RECONVERGENT B0 ;  /* 0x0000000000007941 */ /* 0x000fea0003800200 */
.L_x_44:
[----:B------:R-:W-:Y:S01]  /*1d20*/  BSSY.RECONVERGENT B0, `(.L_x_46) ;  /* 0x0000011000007945 */ /* 0x000fe20003800200 */
[----:B------:R-:W-:-:S03]  /*1d30*/  PLOP3.LUT P6, PT, P3, P1, PT, 0xf8, 0x8f ;  /* 0x00000000008f781c */ /* 0x000fc60001fc3f70 */
[----:B------:R-:W-:Y:S10]  /*1d40*/  @P5 BRA `(.L_x_47) ;  /* 0x0000000000385947 */ /* 0x000ff40003800000 */
[----:B--23--:R-:W-:Y:S01]  /*1d50*/  IMAD R7, R12, R4, R3 ;  /* 0x000000040c077224 */ /* 0x00cfe200078e0203 */
[----:B0-----:R-:W-:-:S03]  /*1d60*/  IADD3 R13, PT, PT, R6, 0xe, RZ ;  /* 0x0000000e060d7810 */ /* 0x001fc60007ffe0ff */
[----:B------:R-:W-:-:S04]  /*1d70*/  VIADD R7, R7, 0xffffffff ;  /* 0xffffffff07077836 */ /* 0x000fc80000000000 */
[----:B------:R-:W-:-:S04]  /*1d80*/  IMAD R7, R7, R5, R0 ;  /* 0x0000000507077224 */ /* 0x000fc800078e0200 */
[----:B------:R-:W-:-:S06]  /*1d90*/  IMAD.WIDE R20, R7, 0x4, R8 ;  /* 0x0000000407147825 */ /* 0x000fcc00078e0208 */
[----:B------:R-:W2:Y:S01]  /*1da0*/  ATOMG.E.MIN.S32.STRONG.GPU PT, R20, desc[UR4][R20.64], R13 ;  /* 0x8000000d141479a8 */ /* 0x000ea200089ef304 */
[----:B------:R-:W-:Y:S01]  /*1db0*/  IMAD.MOV.U32 R15, RZ, RZ, 0x1 ;  /* 0x00000001ff0f7424 */ /* 0x000fe200078e00ff */
[----:B--2---:R-:W-:-:S13]  /*1dc0*/  ISETP.GE.AND P5, PT, R13, R20, PT ;  /* 0x000000140d00720c */ /* 0x004fda0003fa6270 */
[----:B------:R-:W0:Y:S08]  /*1dd0*/  @!P5 LDC.64 R18, c[0x0][0x390] ;  /* 0x0000e400ff12db82 */ /* 0x000e300000000a00 */
[----:B------:R-:W1:Y:S01]  /*1de0*/  @!P5 LDC.64 R16, c[0x0][0x3b8] ;  /* 0x0000ee00ff10db82 */ /* 0x000e620000000a00 */
[----:B0-----:R-:W-:-:S04]  /*1df0*/  @!P5 IMAD.WIDE R18, R7, 0x4, R18 ;  /* 0x000000040712d825 */ /* 0x001fc800078e0212 */
[----:B------:R-:W-:-:S05]  /*1e00*/  @!P5 IMAD.MOV.U32 R7, RZ, RZ, 0x1 ;  /* 0x00000001ff07d424 */ /* 0x000fca00078e00ff */
[----:B------:R4:W-:Y:S04]  /*1e10*/  @!P5 STG.E desc[UR4][R18.64], R7 ;  /* 0x000000071200d986 */ /* 0x0009e8000c101904 */
[----:B-1----:R4:W-:Y:S02]  /*1e20*/  @!P5 STG.E.U8 desc[UR4][R16.64], R15 ;  /* 0x0000000f1000d986 */ /* 0x0029e4000c101104 */
.L_x_47:
[----:B------:R-:W-:Y:S05]  /*1e30*/  BSYNC.RECONVERGENT B0 ;  /* 0x0000000000007941 */ /* 0x000fea0003800200 */
.L_x_46:
[C---:B------:R-:W-:Y:S01]  /*1e40*/  ISETP.NE.OR P5, PT, R14.reuse, RZ, P3 ;  /* 0x000000ff0e00720c */ /* 0x040fe20001fa5670 */
[----:B------:R-:W-:Y:S01]  /*1e50*/  BSSY.RECONVERGENT B0, `(.L_x_48) ;  /* 0x0000013000007945 */ /* 0x000fe20003800200 */
[----:B------:R-:W-:Y:S02]  /*1e60*/  PLOP3.LUT P3, PT, P3, P2, PT, 0xf8, 0x8f ;  /* 0x00000000008f781c */ /* 0x000fe40001f65f70 */
[----:B------:R-:W-:Y:S02]  /*1e70*/  PLOP3.LUT P1, PT, P4, P1, PT, 0xf8, 0x8f ;  /* 0x00000000008f781c */ /* 0x000fe40002723f70 */
[----:B------:R-:W-:Y:S02]  /*1e80*/  PLOP3.LUT P2, PT, P4, P2, PT, 0xf8, 0x8f ;  /* 0x00000000008f781c */ /* 0x000fe40002745f70 */
[----:B------:R-:W-:Y:S01]  /*1e90*/  ISETP.NE.OR P4, PT, R14, RZ, P4 ;  /* 0x000000ff0e00720c */ /* 0x000fe20002785670 */
[----:B------:R-:W-:-:S12]  /*1ea0*/  @P0 BRA `(.L_x_49) ;  /* 0x0000000000340947 */ /* 0x000fd80003800000 */
[----:B--234-:R-:W-:-:S05]  /*1eb0*/  IMAD R7, R12, R4, R3 ;  /* 0x000000040c077224 */ /* 0x01cfca00078e0203 */
[----:B------:R-:W-:-:S05]  /*1ec0*/  IADD3 R7, PT, PT, R7, -0x1, RZ ;  /* 0xffffffff07077810 */ /* 0x000fca0007ffe0ff */
[----:B------:R-:W-:-:S04]  /*1ed0*/  IMAD R7, R7, R5, R2 ;  /* 0x0000000507077224 */ /* 0x000fc800078e0202 */
[----:B0-----:R-:W-:-:S06]  /*1ee0*/  IMAD.WIDE R16, R7, 0x4, R8 ;  /* 0x0000000407107825 */ /* 0x001fcc00078e0208 */
        /* <DEDUP_REMOVED lines=9> */
.L_x_49:
[----:B------:R-:W-:Y:S05]  /*1f80*/  BSYNC.RECONVERGENT B0 ;  /* 0x0000000000007941 */ /* 0x000fea0003800200 */
.L_x_48:
[----:B------:R-:W-:Y:S04]  /*1f90*/  BSSY.RECONVERGENT B0, `(.L_x_50) ;  /* 0x0000011000007945 */ /* 0x000fe80003800200 */
[----:B------:R-:W-:Y:S05]  /*1fa0*/  @P6 BRA `(.L_x_51) ;  /* 0x00000000003c6947 */ /* 0x000fea0003800000 */
[----:B0-234-:R-:W-:Y:S02]  /*1fb0*/  IMAD R7, R12, R4, R3 ;  /* 0x000000040c077224 */ /* 0x01dfe400078e0203 */
[----:B------:R-:W-:Y:S02]  /*1fc0*/  VIADD R13, R6, 0xe ;  /* 0x0000000e060d7836 */ /* 0x000fe40000000000 */
        /* <DEDUP_REMOVED lines=13> */
.L_x_51:
[----:B------:R-:W-:Y:S05]  /*20a0*/  BSYNC.RECONVERGENT B0 ;  /* 0x0000000000007941 */ /* 0x000fea0003800200 */
.L_x_50:
[----:B------:R-:W-:Y:S04]  /*20b0*/  BSSY.RECONVERGENT B0, `(.L_x_52) ;  /* 0x0000010000007945 */ /* 0x000fe80003800200 */
[----:B------:R-:W-:Y:S05]  /*20c0*/  @P5 BRA `(.L_x_53) ;  /* 0x0000000000385947 */ /* 0x000fea0003800000 */
[----:B0-234-:R-:W-:Y:S02]  /*20d0*/  IMAD R7, R12, R4, R3 ;  /* 0x000000040c077224 */ /* 0x01dfe400078e0203 */
        /* <DEDUP_REMOVED lines=13> */
.L_x_53:
[----:B------:R-:W-:Y:S05]  /*21b0*/  BSYNC.RECONVERGENT B0 ;  /* 0x0000000000007941 */ /* 0x000fea0003800200 */
.L_x_52:
[----:B------:R-:W-:Y:S04]  /*21c0*/  BSSY.RECONVERGENT B0, `(.L_x_54) ;  /* 0x000000f000007945 */ /* 0x000fe80003800200 */
[----:B------:R-:W-:Y:S05]  /*21d0*/  @P3 BRA `(.L_x_55) ;  /* 0x0000000000343947 */ /* 0x000fea0003800000 */
[----:B------:R-:W-:Y:S02]  /*21e0*/  IMAD R3, R12, R4, R3 ;  /* 0x000000040c037224 */ /* 0x000fe400078e0203 */
[----:B0-234-:R-:W-:Y:S02]  /*21f0*/  VIADD R7, R6, 0xe ;  /* 0x0000000e06077836 */ /* 0x01dfe40000000000 */
        /* <DEDUP_REMOVED lines=11> */
.L_x_55:
[----:B------:R-:W-:Y:S05]  /*22b0*/  BSYNC.RECONVERGENT B0 ;  /* 0x0000000000007941 */ /* 0x000fea0003800200 */
.L_x_54:
[----:B------:R-:W-:Y:S04]  /*22c0*/  BSSY.RECONVERGENT B0, `(.L_x_56) ;  /* 0x000000f000007945 */ /* 0x000fe80003800200 */
[----:B------:R-:W-:Y:S05]  /*22d0*/  @P1 BRA `(.L_x_57) ;  /* 0x0000000000341947 */ /* 0x000fea0003800000 */
[----:B0-----:R-:W-:-:S04]  /*22e0*/  IMAD R3, R12, R4, R11 ;  /* 0x000000040c037224 */ /* 0x001fc800078e020b */
[----:B------:R-:W-:-:S04]  /*22f0*/  IMAD R3, R3, R5, R0 ;  /* 0x0000000503037224 */ /* 0x000fc800078e0200 */
[----:B------:R-:W-:-:S04]  /*2300*/  VIADD R3, R3, 0xffffffff ;  /* 0xffffffff03037836 */ /* 0x000fc80000000000 */
[----:B--234-:R-:W-:-:S06]  /*2310*/  IMAD.WIDE R16, R3, 0x4, R8 ;  /* 0x0000000403107825 */ /* 0x01cfcc00078e0208 */
        /* <DEDUP_REMOVED lines=9> */
.L_x_57:
[----:B------:R-:W-:Y:S05]  /*23b0*/  BSYNC.RECONVERGENT B0 ;  /* 0x0000000000007941 */ /* 0x000fea0003800200 */
.L_x_56:
[----:B------:R-:W-:Y:S04]  /*23c0*/  BSSY.RECONVERGENT B0, `(.L_x_58) ;  /* 0x000000f000007945 */ /* 0x000fe80003800200 */
[----:B------:R-:W-:Y:S05]  /*23d0*/  @P4 BRA `(.L_x_59) ;  /* 0x0000000000344947 */ /* 0x000fea0003800000 */
[----:B0-----:R-:W-:Y:S02]  /*23e0*/  IMAD R3, R12, R4, R11 ;  /* 0x000000040c037224 */ /* 0x001fe400078e020b */
[----:B---3--:R-:W-:Y:S02]  /*23f0*/  VIADD R13, R6, 0xe ;  /* 0x0000000e060d7836 */ /* 0x008fe40000000000 */
[----:B------:R-:W-:-:S04]  /*2400*/  IMAD R3, R3, R5, R0 ;  /* 0x0000000503037224 */ /* 0x000fc800078e0200 */
[----:B--2-4-:R-:W-:-:S06]  /*2410*/  IMAD.WIDE R6, R3, 0x4, R8 ;  /* 0x0000000403067825 */ /* 0x014fcc00078e0208 */
        /* <DEDUP_REMOVED lines=9> */
.L_x_59:
[----:B------:R-:W-:Y:S05]  /*24b0*/  BSYNC.RECONVERGENT B0 ;  /* 0x0000000000007941 */ /* 0x000fea0003800200 */
.L_x_58:
[----:B------:R-:W-:Y:S05]  /*24c0*/  @P2 EXIT ;  /* 0x000000000000294d */ /* 0x000fea0003800000 */
[----:B0-234-:R-:W-:-:S04]  /*24d0*/  IMAD R7, R12, R4, R11 ;  /* 0x000000040c077224 */ /* 0x01dfc800078e020b */
[----:B------:R-:W-:-:S04]  /*24e0*/  IMAD R7, R7, R5, R2 ;  /* 0x0000000507077224 */ /* 0x000fc800078e0202 */
[----:B------:R-:W-:-:S06]  /*24f0*/  IMAD.WIDE R8, R7, 0x4, R8 ;  /* 0x0000000407087825 */ /* 0x000fcc00078e0208 */
[----:B------:R-:W2:Y:S02]  /*2500*/  ATOMG.E.MIN.S32.STRONG.GPU PT, R9, desc[UR4][R8.64], R10 ;  /* 0x8000000a080979a8 */ /* 0x000ea400089ef304 */
[----:B--2---:R-:W-:-:S13]  /*2510*/  ISETP.GE.AND P0, PT, R10, R9, PT ;  /* 0x000000090a00720c */ /* 0x004fda0003f06270 */
[----:B------:R-:W-:Y:S05]  /*2520*/  @P0 EXIT ;  /* 0x000000000000094d */ /* 0x000fea0003800000 */
[----:B------:R-:W0:Y:S01]  /*2530*/  LDC.64 R2, c[0x0][0x390] ;  /* 0x0000e400ff027b82 */ /* 0x000e220000000a00 */
[----:B------:R-:W-:-:S07]  /*2540*/  IMAD.MOV.U32 R0, RZ, RZ, 0x1 ;  /* 0x00000001ff007424 */ /* 0x000fce00078e00ff */
[----:B------:R-:W1:Y:S01]  /*2550*/  LDC.64 R4, c[0x0][0x3b8] ;  /* 0x0000ee00ff047b82 */ /* 0x000e620000000a00 */
[----:B0-----:R-:W-:-:S04]  /*2560*/  IMAD.WIDE R2, R7, 0x4, R2 ;  /* 0x0000000407027825 */ /* 0x001fc800078e0202 */
[----:B------:R-:W-:-:S05]  /*2570*/  IMAD.MOV.U32 R7, RZ, RZ, 0x1 ;  /* 0x00000001ff077424 */ /* 0x000fca00078e00ff */
[----:B------:R-:W-:Y:S04]  /*2580*/  STG.E desc[UR4][R2.64], R7 ;  /* 0x0000000702007986 */ /* 0x000fe8000c101904 */
[----:B-1----:R-:W-:Y:S01]  /*2590*/  STG.E.U8 desc[UR4][R4.64], R0 ;  /* 0x0000000004007986 */ /* 0x002fe2000c101104 */
[----:B------:R-:W-:Y:S05]  /*25a0*/  EXIT ;  /* 0x000000000000794d */ /* 0x000fea0003800000 */
.L_x_9:
[----:B------:R-:W-:Y:S01]  /*25b0*/  ISETP.GT.AND P3, PT, R7, UR7, PT ;  /* 0x0000000707007c0c */ /* 0x000fe2000bf64270 */
[----:B------:R-:W-:Y:S01]  /*25c0*/  BSSY.RECONVERGENT B0, `(.L_x_60) ;  /* 0x0000031000007945 */ /* 0x000fe20003800200 */
[----:B------:R-:W-:Y:S02]  /*25d0*/  ISETP.GT.AND P0, PT, R3, R4, PT ;  /* 0x000000040300720c */ /* 0x000fe40003f04270 */
[----:B------:R-:W-:Y:S02]  /*25e0*/  ISETP.GE.AND P1, PT, R5, RZ, PT ;  /* 0x000000ff0500720c */ /* 0x000fe40003f26270 */
[----:B------:R-:W-:Y:S02]  /*25f0*/  ISETP.LT.OR P3, PT, R7, 0x1, P3 ;  /* 0x000000010700780c */ /* 0x000fe40001f61670 */
[----:B------:R-:W-:Y:S02]  /*2600*/  ISETP.LT.OR P0, PT, R3, 0x1, P0 ;  /* 0x000000010300780c */ /* 0x000fe40000701670 */
[----:B------:R-:W-:-:S02]  /*2610*/  ISETP.LT.OR P1, PT, R0, 0x1, !P1 ;  /* 0x000000010000780c */ /* 0x000fc40004f21670 */
[----:B------:R-:W-:-:S04]  /*2620*/  PLOP3.LUT P2, PT, P3, P0, PT, 0xf8, 0x8f ;  /* 0x00000000008f781c */ /* 0x000fc80001f41f70 */
[----:B------:R-:W-:-:S13]  /*2630*/  PLOP3.LUT P0, PT, P2, P1, PT, 0xf8, 0x8f ;  /* 0x00000000008f781c */ /* 0x000fda0001703f70 */
[----:B------:R-:W-:Y:S05]  /*2640*/  @P0 BRA `(.L_x_61) ;  /* 0x0000000000a00947 */ /* 0x000fea0003800000 */
[----:B------:R-:W0:Y:S01]  /*2650*/  LDC.64 R8, c[0x0][0x398] ;  /* 0x0000e600ff087b82 */ /* 0x000e220000000a00 */
[----:B------:R-:W-:Y:S01]  /*2660*/  IADD3 R6, PT, PT, R7, -0x1, RZ ;  /* 0xffffffff07067810 */ /* 0x000fe20007ffe0ff */
[----:B------:R-:W-:Y:S04]  /*2670*/  BSSY.RELIABLE B1, `(.L_x_62) ;  /* 0x0000017000017945 */ /* 0x000fe80003800100 */
[----:B------:R-:W-:Y:S02]  /*2680*/  IMAD R6, R6, R4, R3 ;  /* 0x0000000406067224 */ /* 0x000fe400078e0203 */
[----:B------:R-:W-:Y:S02]  /*2690*/  IMAD.MOV.U32 R4, RZ, RZ, RZ ;  /* 0x000000ffff047224 */ /* 0x000fe400078e00ff */
[----:B------:R-:W-:-:S04]  /*26a0*/  VIADD R6, R6, 0xffffffff ;  /* 0xffffffff06067836 */ /* 0x000fc80000000000 */
[----:B------:R-:W-:Y:S01]  /*26b0*/  IMAD R6, R6, R5, R0 ;  /* 0x0000000506067224 */ /* 0x000fe200078e0200 */
[----:B------:R-:W-:-:S03]  /*26c0*/  MOV R5, R2 ;  /* 0x0000000200057202 */ /* 0x000fc60000000f00 */
[----:B------:R-:W-:-:S07]  /*26d0*/  VIADD R15, R6, 0xffffffff ;  /* 0xffffffff060f7836 */ /* 0x000fce0000000000 */
.L_x_63:
[----:B------:R-:W-:Y:S01]  /*26e0*/  MOV R6, R5 ;  /* 0x0000000500067202 */ /* 0x000fe20000000f00 */
[----:B------:R-:W-:-:S04]  /*26f0*/  IMAD.MOV.U32 R11, RZ, RZ, R4 ;  /* 0x000000ffff0b7224 */ /* 0x000fc800078e0004 */
[----:B------:R-:W-:-:S05]  /*2700*/  IMAD.IADD R4, R6, 0x1, R11 ;  /* 0x0000000106047824 */ /* 0x000fca00078e020b */
[----:B------:R-:W-:-:S05]  /*2710*/  SHF.R.U32.HI R13, RZ, 0x1, R4 ;  /* 0x00000001ff0d7819 */ /* 0x000fca0000011604 */
[----:B0-----:R-:W-:-:S06]  /*2720*/  IMAD.WIDE.U32 R4, R13, 0x4, R8 ;  /* 0x000000040d047825 */ /* 0x001fcc00078e0008 */
[----:B------:R-:W2:Y:S02]  /*2730*/  LDG.E R4, desc[UR4][R4.64] ;  /* 0x0000000404047981 */ /* 0x000ea4000c1e1900 */
[----:B--2---:R-:W-:-:S13]  /*2740*/  ISETP.NE.AND P0, PT, R4, R15, PT ;  /* 0x0000000f0400720c */ /* 0x004fda0003f05270 */
[----:B------:R-:W-:Y:S05]  /*2750*/  @!P0 BREAK.RELIABLE B1 ;  /* 0x0000000000018942 */ /* 0x000fea0003800100 */
[----:B------:R-:W-:Y:S05]  /*2760*/  @!P0 BRA `(.L_x_61) ;  /* 0x0000000000588947 */ /* 0x000fea0003800000 */
[----:B------:R-:W-:-:S13]  /*2770*/  ISETP.GE.AND P0, PT, R4, R15, PT ;  /* 0x0000000f0400720c */ /* 0x000fda0003f06270 */
[C---:B------:R-:W-:Y:S01]  /*2780*/  @!P0 VIADD R11, R13.reuse, 0x1 ;  /* 0x000000010d0b8836 */ /* 0x040fe20000000000 */
[----:B------:R-:W-:-:S03]  /*2790*/  @P0 IADD3 R6, PT, PT, R13, -0x1, RZ ;  /* 0xffffffff0d060810 */ /* 0x000fc60007ffe0ff */
[----:B------:R-:W-:Y:S01]  /*27a0*/  IMAD.MOV.U32 R4, RZ, RZ, R11 ;  /* 0x000000ffff047224 */ /* 0x000fe200078e000b */
[----:B------:R-:W-:Y:S01]  /*27b0*/  ISETP.GT.AND P0, PT, R11, R6, PT ;  /* 0x000000060b00720c */ /* 0x000fe20003f04270 */
[----:B------:R-:W-:-:S12]  /*27c0*/  IMAD.MOV.U32 R5, RZ, RZ, R6 ;  /* 0x000000ffff057224 */ /* 0x000fd800078e0006 */
[----:B------:R-:W-:Y:S05]  /*27d0*/  @!P0 BRA `(.L_x_63) ;  /* 0xfffffffc00c08947 */ /* 0x000fea000383ffff */
[----:B------:R-:W-:Y:S05]  /*27e0*/  BSYNC.RELIABLE B1 ;  /* 0x0000000000017941 */ /* 0x000fea0003800100 */
.L_x_62:
[----:B------:R-:W0:Y:S08]  /*27f0*/  LDC.64 R4, c[0x0][0x380] ;  /* 0x0000e000ff047b82 */ /* 0x000e300000000a00 */
[----:B------:R-:W1:Y:S01]  /*2800*/  LDC R6, c[0x0][0x3b0] ;  /* 0x0000ec00ff067b82 */ /* 0x000e620000000800 */
[----:B0-----:R-:W-:Y:S01]  /*2810*/  IMAD.WIDE R4, R15, 0x4, R4 ;  /* 0x000000040f047825 */ /* 0x001fe200078e0204 */
[----:B-1----:R-:W-:-:S05]  /*2820*/  IADD3 R13, PT, PT, R6, 0x11, RZ ;  /* 0x00000011060d7810 */ /* 0x002fca0007ffe0ff */
        /* <DEDUP_REMOVED lines=10> */
.L_x_61:
[----:B------:R-:W-:Y:S05]  /*28d0*/  BSYNC.RECONVERGENT B0 ;  /* 0x0000000000007941 */ /* 0x000fea0003800200 */
.L_x_60:
[----:B------:R-:W-:Y:S05]  /*28e0*/  WARPSYNC.ALL ;  /* 0x0000000000007948 */ /* 0x000fea0003800000 */
[----:B0-----:R-:W0:Y:S01]  /*28f0*/  LDC R9, c[0x0][0x3ac] ;  /* 0x0000eb00ff097b82 */ /* 0x001e220000000800 */
[----:B------:R-:W-:Y:S01]  /*2900*/  BSSY.RECONVERGENT B0, `(.L_x_64) ;  /* 0x000002d000007945 */ /* 0x000fe20003800200 */
[C---:B0-----:R-:W-:Y:S02]  /*2910*/  LOP3.LUT R4, R0.reuse, R9, RZ, 0xfc, !PT ;  /* 0x0000000900047212 */ /* 0x041fe400078efcff */
[----:B------:R-:W-:Y:S02]  /*2920*/  LOP3.LUT R10, R0, 0x80000000, R9, 0xc8, !PT ;  /* 0x80000000000a7812 */ /* 0x000fe400078ec809 */
[----:B------:R-:W-:-:S04]  /*2930*/  SHF.R.U32.HI R4, RZ, 0x1f, R4 ;  /* 0x0000001fff047819 */ /* 0x000fc80000011604 */
[----:B------:R-:W-:-:S13]  /*2940*/  ISETP.EQ.U32.OR P0, PT, R4, 0x1, P2 ;  /* 0x000000010400780c */ /* 0x000fda0001702470 */
[----:B------:R-:W-:Y:S05]  /*2950*/  @P0 BRA `(.L_x_65) ;  /* 0x00000000009c0947 */ /* 0x000fea0003800000 */
[----:B------:R-:W0:Y:S01]  /*2960*/  LDCU UR6, c[0x0][0x3a8] ;  /* 0x00007500ff0677ac */ /* 0x000e220008000800 */
[----:B------:R-:W1:Y:S01]  /*2970*/  LDC.64 R4, c[0x0][0x398] ;  /* 0x0000e600ff047b82 */ /* 0x000e620000000a00 */
[----:B------:R-:W-:Y:S01]  /*2980*/  IADD3 R6, PT, PT, R7, -0x1, RZ ;  /* 0xffffffff07067810 */ /* 0x000fe20007ffe0ff */
[----:B------:R-:W-:Y:S04]  /*2990*/  BSSY.RELIABLE B1, `(.L_x_66) ;  /* 0x0000016000017945 */ /* 0x000fe80003800100 */
[----:B0-----:R-:W-:-:S04]  /*29a0*/  IMAD R6, R6, UR6, R3 ;  /* 0x0000000606067c24 */ /* 0x001fc8000f8e0203 */
[----:B------:R-:W-:Y:S02]  /*29b0*/  VIADD R8, R6, 0xffffffff ;  /* 0xffffffff06087836 */ /* 0x000fe40000000000 */
[----:B------:R-:W-:Y:S02]  /*29c0*/  IMAD.MOV.U32 R6, RZ, RZ, RZ ;  /* 0x000000ffff067224 */ /* 0x000fe400078e00ff */
[----:B------:R-:W-:Y:S01]  /*29d0*/  IMAD R15, R8, R9, R0 ;  /* 0x00000009080f7224 */ /* 0x000fe200078e0200 */
[----:B------:R-:W-:-:S07]  /*29e0*/  MOV R8, R2 ;  /* 0x0000000200087202 */ /* 0x000fce0000000f00 */
.L_x_67:
[----:B------:R-:W-:Y:S02]  /*29f0*/  IMAD.MOV.U32 R12, RZ, RZ, R6 ;  /* 0x000000ffff0c7224 */ /* 0x000fe400078e0006 */
[----:B------:R-:W-:-:S05]  /*2a00*/  IMAD.MOV.U32 R11, RZ, RZ, R8 ;  /* 0x000000ffff0b7224 */ /* 0x000fca00078e0008 */
[----:B------:R-:W-:-:S04]  /*2a10*/  IADD3 R6, PT, PT, R11, R12, RZ ;  /* 0x0000000c0b067210 */ /* 0x000fc80007ffe0ff */
[----:B------:R-:W-:-:S05]  /*2a20*/  SHF.R.U32.HI R13, RZ, 0x1, R6 ;  /* 0x00000001ff0d7819 */ /* 0x000fca0000011606 */
[----:B-1----:R-:W-:-:S06]  /*2a30*/  IMAD.WIDE.U32 R8, R13, 0x4, R4 ;  /* 0x000000040d087825 */ /* 0x002fcc00078e0004 */
[----:B------:R-:W2:Y:S02]  /*2a40*/  LDG.E R8, desc[UR4][R8.64] ;  /* 0x0000000408087981 */ /* 0x000ea4000c1e1900 */
[----:B--2---:R-:W-:-:S13]  /*2a50*/  ISETP.NE.AND P0, PT, R8, R15, PT ;  /* 0x0000000f0800720c */ /* 0x004fda0003f05270 */
[----:B------:R-:W-:Y:S05]  /*2a60*/  @!P0 BREAK.RELIABLE B1 ;  /* 0x0000000000018942 */ /* 0x000fea0003800100 */
[----:B------:R-:W-:Y:S05]  /*2a70*/  @!P0 BRA `(.L_x_65) ;  /* 0x0000000000548947 */ /* 0x000fea0003800000 */
[----:B------:R-:W-:-:S13]  /*2a80*/  ISETP.GE.AND P0, PT, R8, R15, PT ;  /* 0x0000000f0800720c */ /* 0x000fda0003f06270 */
[C---:B------:R-:W-:Y:S02]  /*2a90*/  @!P0 VIADD R12, R13.reuse, 0x1 ;  /* 0x000000010d0c8836 */ /* 0x040fe40000000000 */
[----:B------:R-:W-:-:S03]  /*2aa0*/  @P0 VIADD R11, R13, 0xffffffff ;  /* 0xffffffff0d0b0836 */ /* 0x000fc60000000000 */
[----:B------:R-:W-:Y:S01]  /*2ab0*/  MOV R6, R12 ;  /* 0x0000000c00067202 */ /* 0x000fe20000000f00 */
[----:B------:R-:W-:Y:S01]  /*2ac0*/  IMAD.MOV.U32 R8, RZ, RZ, R11 ;  /* 0x000000ffff087224 */ /* 0x000fe200078e000b */
[----:B------:R-:W-:-:S13]  /*2ad0*/  ISETP.GT.AND P0, PT, R12, R11, PT ;  /* 0x0000000b0c00720c */ /* 0x000fda0003f04270 */
[----:B------:R-:W-:Y:S05]  /*2ae0*/  @!P0 BRA `(.L_x_67) ;  /* 0xfffffffc00c08947 */ /* 0x000fea000383ffff */
[----:B------:R-:W-:Y:S05]  /*2af0*/  BSYNC.RELIABLE B1 ;  /* 0x0000000000017941 */ /* 0x000fea0003800100 */
.L_x_66:
[----:B------:R-:W0:Y:S08]  /*2b00*/  LDC.64 R4, c[0x0][0x380] ;  /* 0x0000e000ff047b82 */ /* 0x000e300000000a00 */
[----:B------:R-:W1:Y:S01]  /*2b10*/  LDC R6, c[0x0][0x3b0] ;  /* 0x0000ec00ff067b82 */ /* 0x000e620000000800 */
[----:B0-----:R-:W-:-:S04]  /*2b20*/  IMAD.WIDE R4, R15, 0x4, R4 ;  /* 0x000000040f047825 */ /* 0x001fc800078e0204 */
[----:B-1----:R-:W-:-:S05]  /*2b30*/  VIADD R11, R6, 0xe ;  /* 0x0000000e060b7836 */ /* 0x002fca0000000000 */
        /* <DEDUP_REMOVED lines=9> */
.L_x_65:
[----:B------:R-:W-:Y:S05]  /*2bd0*/  BSYNC.RECONVERGENT B0 ;  /* 0x0000000000007941 */ /* 0x000fea0003800200 */
.L_x_64:
[----:B------:R-:W-:Y:S05]  /*2be0*/  WARPSYNC.ALL ;  /* 0x0000000000007948 */ /* 0x000fea0003800000 */
[----:B------:R-:W1:Y:S01]  /*2bf0*/  LDCU UR6, c[0x0][0x3ac] ;  /* 0x00007580ff0677ac */ /* 0x000e620008000800 */
[----:B------:R-:W-:Y:S01]  /*2c00*/  VIADD R5, R0, 0x1 ;  /* 0x0000000100057836 */ /* 0x000fe20000000000 */
[----:B------:R-:W-:Y:S04]  /*2c10*/  BSSY.RECONVERGENT B0, `(.L_x_68) ;  /* 0x000002b000007945 */ /* 0x000fe80003800200 */
[----:B-1----:R-:W-:-:S04]  /*2c20*/  ISETP.GE.AND P0, PT, R5, UR6, PT ;  /* 0x0000000605007c0c */ /* 0x002fc8000bf06270 */
[----:B------:R-:W-:-:S04]  /*2c30*/  ISETP.LT.OR P0, PT, R0, -0x1, P0 ;  /* 0xffffffff0000780c */ /* 0x000fc80000701670 */
[----:B------:R-:W-:-:S13]  /*2c40*/  PLOP3.LUT P2, PT, P2, P0, PT, 0xf8, 0x8f ;  /* 0x00000000008f781c */ /* 0x000fda0001741f70 */
[----:B------:R-:W-:Y:S05]  /*2c50*/  @P2 BRA `(.L_x_69) ;  /* 0x0000000000982947 */ /* 0x000fea0003800000 */
[----:B------:R-:W1:Y:S01]  /*2c60*/  LDCU UR7, c[0x0][0x3a8] ;  /* 0x00007500ff0777ac */ /* 0x000e620008000800 */
[----:B0-----:R-:W0:Y:S01]  /*2c70*/  LDC.64 R8, c[0x0][0x398] ;  /* 0x0000e600ff087b82 */ /* 0x001e220000000a00 */
[----:B------:R-:W-:Y:S01]  /*2c80*/  IADD3 R4, PT, PT, R7, -0x1, RZ ;  /* 0xffffffff07047810 */ /* 0x000fe20007ffe0ff */
[----:B------:R-:W-:Y:S01]  /*2c90*/  BSSY.RELIABLE B1, `(.L_x_70) ;  /* 0x0000014000017945 */ /* 0x000fe20003800100 */
[----:B------:R-:W-:Y:S01]  /*2ca0*/  IMAD.MOV.U32 R6, RZ, RZ, RZ ;  /* 0x000000ffff067224 */ /* 0x000fe200078e00ff */
[----:B------:R-:W-:Y:S02]  /*2cb0*/  MOV R11, R2 ;  /* 0x00000002000b7202 */ /* 0x000fe40000000f00 */
[----:B-1----:R-:W-:-:S04]  /*2cc0*/  IMAD R4, R4, UR7, R3 ;  /* 0x0000000704047c24 */ /* 0x002fc8000f8e0203 */
[----:B------:R-:W-:-:S04]  /*2cd0*/  VIADD R4, R4, 0xffffffff ;  /* 0xffffffff04047836 */ /* 0x000fc80000000000 */
[----:B------:R-:W-:-:S07]  /*2ce0*/  IMAD R4, R4, UR6, R5 ;  /* 0x0000000604047c24 */ /* 0x000fce000f8e0205 */
.L_x_71:
        /* <DEDUP_REMOVED lines=9> */
[C---:B------:R-:W-:Y:S01]  /*2d80*/  @P2 VIADD R11, R15.reuse, 0xffffffff ;  /* 0xffffffff0f0b2836 */ /* 0x040fe20000000000 */
[----:B------:R-:W-:-:S04]  /*2d90*/  @!P2 IADD3 R14, PT, PT, R15, 0x1, RZ ;  /* 0x000000010f0ea810 */ /* 0x000fc80007ffe0ff */
[----:B------:R-:W-:Y:S01]  /*2da0*/  ISETP.GT.AND P2, PT, R14, R11, PT ;  /* 0x0000000b0e00720c */ /* 0x000fe20003f44270 */
[----:B------:R-:W-:-:S12]  /*2db0*/  IMAD.MOV.U32 R6, RZ, RZ, R14 ;  /* 0x000000ffff067224 */ /* 0x000fd800078e000e */
[----:B------:R-:W-:Y:S05]  /*2dc0*/  @!P2 BRA `(.L_x_71) ;  /* 0xfffffffc00c8a947 */ /* 0x000fea000383ffff */
[----:B------:R-:W-:Y:S05]  /*2dd0*/  BSYNC.RELIABLE B1 ;  /* 0x0000000000017941 */ /* 0x000fea0003800100 */
.L_x_70:
        /* <DEDUP_REMOVED lines=8> */
[----:B------:R-:W-:-:S07]  /*2e60*/  @!P2 IMAD.MOV.U32 R17, RZ, RZ, 0x1 ;  /* 0x00000001ff11a424 */ /* 0x000fce00078e00ff */
[----:B------:R-:W1:Y:S01]  /*2e70*/  @!P2 LDC.64 R14, c[0x0][0x3b8] ;  /* 0x0000ee00ff0eab82 */ /* 0x000e620000000a00 */
[----:B0-----:R-:W-:Y:S01]  /*2e80*/  @!P2 IMAD.WIDE R12, R4, 0x4, R12 ;  /* 0x00000004040ca825 */ /* 0x001fe200078e020c */
[----:B------:R-:W-:-:S04]  /*2e90*/  @!P2 PRMT R4, R6, 0x7610, R4 ;  /* 0x000076100604a816 */ /* 0x000fc80000000004 */
[----:B------:R2:W-:Y:S04]  /*2ea0*/  @!P2 STG.E desc[UR4][R12.64], R17 ;  /* 0x000000110c00a986 */ /* 0x0005e8000c101904 */
[----:B-1----:R2:W-:Y:S02]  /*2eb0*/  @!P2 STG.E.U8 desc[UR4][R14.64], R4 ;  /* 0x000000040e00a986 */ /* 0x0025e4000c101104 */
.L_x_69:
[----:B------:R-:W-:Y:S05]  /*2ec0*/  BSYNC.RECONVERGENT B0 ;  /* 0x0000000000007941 */ /* 0x000fea0003800200 */
.L_x_68:
[----:B------:R-:W-:Y:S05]  /*2ed0*/  WARPSYNC.ALL ;  /* 0x0000000000007948 */ /* 0x000fea0003800000 */
[----:B------:R-:W1:Y:S01]  /*2ee0*/  LDCU UR6, c[0x0][0x3a8] ;  /* 0x00007500ff0677ac */ /* 0x000e620008000800 */
[----:B------:R-:W-:Y:S01]  /*2ef0*/  BSSY.RECONVERGENT B0, `(.L_x_72) ;  /* 0x000002b000007945 */ /* 0x000fe20003800200 */
[----:B-1----:R-:W-:-:S04]  /*2f00*/  ISETP.GE.AND P2, PT, R3, UR6, PT ;  /* 0x0000000603007c0c */ /* 0x002fc8000bf46270 */
[----:B------:R-:W-:-:S04]  /*2f10*/  ISETP.LT.OR P2, PT, R3, RZ, P2 ;  /* 0x000000ff0300720c */ /* 0x000fc80001741670 */
[----:B------:R-:W-:-:S13]  /*2f20*/  PLOP3.LUT P2, PT, P1, P3, P2, 0xfe, 0x0 ;  /* 0x000000000000781c */ /* 0x000fda0000f47f26 */
[----:B------:R-:W-:Y:S05]  /*2f30*/  @P2 BRA `(.L_x_73) ;  /* 0x0000000000982947 */ /* 0x000fea0003800000 */
[----:B------:R-:W1:Y:S01]  /*2f40*/  LDCU UR7, c[0x0][0x3ac] ;  /* 0x00007580ff0777ac */ /* 0x000e620008000800 */
[----:B0-----:R-:W0:Y:S01]  /*2f50*/  LDC.64 R8, c[0x0][0x398] ;  /* 0x0000e600ff087b82 */ /* 0x001e220000000a00 */
[----:B--2---:R-:W-:Y:S01]  /*2f60*/  IADD3 R4, PT, PT, R7, -0x1, RZ ;  /* 0xffffffff07047810 */ /* 0x004fe20007ffe0ff */
[----:B------:R-:W-:Y:S01]  /*2f70*/  BSSY.RELIABLE B1, `(.L_x_74) ;  /* 0x0000014000017945 */ /* 0x000fe20003800100 */
[----:B------:R-:W-:-:S03]  /*2f80*/  IMAD.MOV.U32 R6, RZ, RZ, RZ ;  /* 0x000000ffff067224 */ /* 0x000fc600078e00ff */
[----:B------:R-:W-:-:S04]  /*2f90*/  IMAD R11, R4, UR6, R3 ;  /* 0x00000006040b7c24 */ /* 0x000fc8000f8e0203 */
[----:B-1----:R-:W-:Y:S02]  /*2fa0*/  IMAD R4, R11, UR7, R0 ;  /* 0x000000070b047c24 */ /* 0x002fe4000f8e0200 */
[----:B------:R-:W-:-:S03]  /*2fb0*/  IMAD.MOV.U32 R11, RZ, RZ, R2 ;  /* 0x000000ffff0b7224 */ /* 0x000fc600078e0002 */
[----:B------:R-:W-:-:S07]  /*2fc0*/  IADD3 R4, PT, PT, R4, -0x1, RZ ;  /* 0xffffffff04047810 */ /* 0x000fce0007ffe0ff */
.L_x_75:
        /* <DEDUP_REMOVED lines=15> */
.L_x_74:
        /* <DEDUP_REMOVED lines=14> */
.L_x_73:
[----:B------:R-:W-:Y:S05]  /*31a0*/  BSYNC.RECONVERGENT B0 ;  /* 0x0000000000007941 */ /* 0x000fea0003800200 */
.L_x_72:
[----:B------:R-:W-:Y:S05]  /*31b0*/  WARPSYNC.ALL ;  /* 0x0000000000007948 */ /* 0x000fea0003800000 */
[----:B------:R-:W1:Y:S01]  /*31c0*/  LDCU UR6, c[0x0][0x3a8] ;  /* 0x00007500ff0677ac */ /* 0x000e620008000800 */
[----:B------:R-:W-:Y:S01]  /*31d0*/  BSSY.RECONVERGENT B0, `(.L_x_76) ;  /* 0x000002b000007945 */ /* 0x000fe20003800200 */
[----:B-1----:R-:W-:-:S04]  /*31e0*/  ISETP.GE.AND P2, PT, R3, UR6, PT ;  /* 0x0000000603007c0c */ /* 0x002fc8000bf46270 */
[----:B------:R-:W-:-:S04]  /*31f0*/  ISETP.LT.OR P2, PT, R3, RZ, P2 ;  /* 0x000000ff0300720c */ /* 0x000fc80001741670 */
[----:B------:R-:W-:-:S04]  /*3200*/  PLOP3.LUT P2, PT, P3, P2, PT, 0xf8, 0x8f ;  /* 0x00000000008f781c */ /* 0x000fc80001f45f70 */
[----:B------:R-:W-:-:S13]  /*3210*/  ISETP.NE.OR P4, PT, R10, RZ, P2 ;  /* 0x000000ff0a00720c */ /* 0x000fda0001785670 */
[----:B------:R-:W-:Y:S05]  /*3220*/  @P4 BRA `(.L_x_77) ;  /* 0x0000000000944947 */ /* 0x000fea0003800000 */
[----:B0-----:R-:W0:Y:S01]  /*3230*/  LDC.64 R8, c[0x0][0x398] ;  /* 0x0000e600ff087b82 */ /* 0x001e220000000a00 */
[----:B------:R-:W1:Y:S01]  /*3240*/  LDCU UR7, c[0x0][0x3ac] ;  /* 0x00007580ff0777ac */ /* 0x000e620008000800 */
[----:B--23--:R-:W-:Y:S01]  /*3250*/  IADD3 R4, PT, PT, R7, -0x1, RZ ;  /* 0xffffffff07047810 */ /* 0x00cfe20007ffe0ff */
[----:B------:R-:W-:Y:S01]  /*3260*/  BSSY.RELIABLE B1, `(.L_x_78) ;  /* 0x0000013000017945 */ /* 0x000fe20003800100 */
[----:B------:R-:W-:Y:S02]  /*3270*/  IMAD.MOV.U32 R6, RZ, RZ, RZ ;  /* 0x000000ffff067224 */ /* 0x000fe400078e00ff */
[----:B------:R-:W-:Y:S02]  /*3280*/  IMAD.MOV.U32 R11, RZ, RZ, R2 ;  /* 0x000000ffff0b7224 */ /* 0x000fe400078e0002 */
[----:B------:R-:W-:-:S04]  /*3290*/  IMAD R13, R4, UR6, R3 ;  /* 0x00000006040d7c24 */ /* 0x000fc8000f8e0203 */
[----:B-1----:R-:W-:-:S07]  /*32a0*/  IMAD R4, R13, UR7, R0 ;  /* 0x000000070d047c24 */ /* 0x002fce000f8e0200 */
.L_x_79:
[----:B------:R-:W-:-:S05]  /*32b0*/  MOV R14, R6 ;  /* 0x00000006000e7202 */ /* 0x000fca0000000f00 */
        /* <DEDUP_REMOVED lines=11> */
[----:B------:R-:W-:-:S13]  /*3370*/  ISETP.GT.AND P4, PT, R14, R11, PT ;  /* 0x0000000b0e00720c */ /* 0x000fda0003f84270 */
[----:B------:R-:W-:Y:S05]  /*3380*/  @!P4 BRA `(.L_x_79) ;  /* 0xfffffffc00c8c947 */ /* 0x000fea000383ffff */
[----:B------:R-:W-:Y:S05]  /*3390*/  BSYNC.RELIABLE B1 ;  /* 0x0000000000017941 */ /* 0x000fea0003800100 */
.L_x_78:
[----:B------:R-:W0:Y:S08]  /*33a0*/  LDC.64 R8, c[0x0][0x380] ;  /* 0x0000e000ff087b82 */ /* 0x000e300000000a00 */
[----:B------:R-:W1:Y:S01]  /*33b0*/  LDC R6, c[0x0][0x3b0] ;  /* 0x0000ec00ff067b82 */ /* 0x000e620000000800 */
[----:B0-----:R-:W-:-:S04]  /*33c0*/  IMAD.WIDE R8, R4, 0x4, R8 ;  /* 0x0000000404087825 */ /* 0x001fc800078e0208 */
[----:B-1----:R-:W-:-:S05]  /*33d0*/  VIADD R11, R6, 0xa ;  /* 0x0000000a060b7836 */ /* 0x002fca0000000000 */
[----:B------:R-:W2:Y:S01]  /*33e0*/  ATOMG.E.MIN.S32.STRONG.GPU PT, R8, desc[UR4][R8.64], R11 ;  /* 0x8000000b080879a8 */ /* 0x000ea200089ef304 */
[----:B------:R-:W-:Y:S01]  /*33f0*/  HFMA2 R6, -RZ, RZ, 0, 5.9604644775390625e-08 ;  /* 0x00000001ff067431 */ /* 0x000fe200000001ff */
        /* <DEDUP_REMOVED lines=8> */
.L_x_77:
[----:B------:R-:W-:Y:S05]  /*3480*/  BSYNC.RECONVERGENT B0 ;  /* 0x0000000000007941 */ /* 0x000fea0003800200 */
.L_x_76:
[----:B------:R-:W-:Y:S05]  /*3490*/  WARPSYNC.ALL ;  /* 0x0000000000007948 */ /* 0x000fea0003800000 */
[----:B------:R-:W-:Y:S01]  /*34a0*/  PLOP3.LUT P2, PT, P2, P0, PT, 0xf8, 0x8f ;  /* 0x00000000008f781c */ /* 0x000fe20001741f70 */
[----:B------:R-:W-:-:S12]  /*34b0*/  BSSY.RECONVERGENT B0, `(.L_x_80) ;  /* 0x0000027000007945 */ /* 0x000fd80003800200 */
[----:B------:R-:W-:Y:S05]  /*34c0*/  @P2 BRA `(.L_x_81) ;  /* 0x0000000000942947 */ /* 0x000fea0003800000 */
[----:B------:R-:W1:Y:S01]  /*34d0*/  LDCU.64 UR6, c[0x0][0x3a8] ;  /* 0x00007500ff0677ac */ /* 0x000e620008000a00 */
[----:B0-----:R-:W0:Y:S01]  /*34e0*/  LDC.64 R8, c[0x0][0x398] ;  /* 0x0000e600ff087b82 */ /* 0x001e220000000a00 */
[----:B--234-:R-:W-:Y:S01]  /*34f0*/  VIADD R4, R7, 0xffffffff ;  /* 0xffffffff07047836 */ /* 0x01cfe20000000000 */
[----:B------:R-:W-:Y:S01]  /*3500*/  BSSY.RELIABLE B1, `(.L_x_82) ;  /* 0x0000013000017945 */ /* 0x000fe20003800100 */
[----:B------:R-:W-:Y:S01]  /*3510*/  MOV R6, RZ ;  /* 0x000000ff00067202 */ /* 0x000fe20000000f00 */
[----:B------:R-:W-:Y:S02]  /*3520*/  IMAD.MOV.U32 R11, RZ, RZ, R2 ;  /* 0x000000ffff0b7224 */ /* 0x000fe400078e0002 */
[----:B-1----:R-:W-:-:S04]  /*3530*/  IMAD R4, R4, UR6, R3 ;  /* 0x0000000604047c24 */ /* 0x002fc8000f8e0203 */
[----:B------:R-:W-:-:S07]  /*3540*/  IMAD R4, R4, UR7, R5 ;  /* 0x0000000704047c24 */ /* 0x000fce000f8e0205 */
.L_x_83:
[----:B------:R-:W-:-:S05]  /*3550*/  IMAD.MOV.U32 R14, RZ, RZ, R6 ;  /* 0x000000ffff0e7224 */ /* 0x000fca00078e0006 */
[----:B------:R-:W-:-:S04]  /*3560*/  IADD3 R6, PT, PT, R11, R14, RZ ;  /* 0x0000000e0b067210 */ /* 0x000fc80007ffe0ff */
[----:B------:R-:W-:-:S05]  /*3570*/  SHF.R.U32.HI R15, RZ, 0x1, R6 ;  /* 0x00000001ff0f7819 */ /* 0x000fca0000011606 */
[----:B0-----:R-:W-:-:S06]  /*3580*/  IMAD.WIDE.U32 R12, R15, 0x4, R8 ;  /* 0x000000040f0c7825 */ /* 0x001fcc00078e0008 */
[----:B------:R-:W2:Y:S02]  /*3590*/  LDG.E R13, desc[UR4][R12.64] ;  /* 0x000000040c0d7981 */ /* 0x000ea4000c1e1900 */
[----:B--2---:R-:W-:-:S13]  /*35a0*/  ISETP.NE.AND P2, PT, R13, R4, PT ;  /* 0x000000040d00720c */ /* 0x004fda0003f45270 */
[----:B------:R-:W-:Y:S05]  /*35b0*/  @!P2 BREAK.RELIABLE B1 ;  /* 0x000000000001a942 */ /* 0x000fea0003800100 */
[----:B------:R-:W-:Y:S05]  /*35c0*/  @!P2 BRA `(.L_x_81) ;  /* 0x000000000054a947 */ /* 0x000fea0003800000 */
[----:B------:R-:W-:-:S13]  /*35d0*/  ISETP.GE.AND P2, PT, R13, R4, PT ;  /* 0x000000040d00720c */ /* 0x000fda0003f46270 */
[C---:B------:R-:W-:Y:S02]  /*35e0*/  @!P2 VIADD R14, R15.reuse, 0x1 ;  /* 0x000000010f0ea836 */ /* 0x040fe40000000000 */
[----:B------:R-:W-:-:S03]  /*35f0*/  @P2 VIADD R11, R15, 0xffffffff ;  /* 0xffffffff0f0b2836 */ /* 0x000fc60000000000 */
[----:B------:R-:W-:Y:S02]  /*3600*/  MOV R6, R14 ;  /* 0x0000000e00067202 */ /* 0x000fe40000000f00 */
[----:B------:R-:W-:-:S13]  /*3610*/  ISETP.GT.AND P2, PT, R14, R11, PT ;  /* 0x0000000b0e00720c */ /* 0x000fda0003f44270 */
[----:B------:R-:W-:Y:S05]  /*3620*/  @!P2 BRA `(.L_x_83) ;  /* 0xfffffffc00c8a947 */ /* 0x000fea000383ffff */
[----:B------:R-:W-:Y:S05]  /*3630*/  BSYNC.RELIABLE B1 ;  /* 0x0000000000017941 */ /* 0x000fea0003800100 */
.L_x_82:
[----:B------:R-:W0:Y:S08]  /*3640*/  LDC.64 R8, c[0x0][0x380] ;  /* 0x0000e000ff087b82 */ /* 0x000e300000000a00 */
[----:B------:R-:W1:Y:S01]  /*3650*/  LDC R6, c[0x0][0x3b0] ;  /* 0x0000ec00ff067b82 */ /* 0x000e620000000800 */
[----:B0-----:R-:W-:-:S04]  /*3660*/  IMAD.WIDE R8, R4, 0x4, R8 ;  /* 0x0000000404087825 */ /* 0x001fc800078e0208 */
[----:B-1----:R-:W-:-:S05]  /*3670*/  VIADD R11, R6, 0xe ;  /* 0x0000000e060b7836 */ /* 0x002fca0000000000 */
[----:B------:R-:W2:Y:S01]  /*3680*/  ATOMG.E.MIN.S32.STRONG.GPU PT, R8, desc[UR4][R8.64], R11 ;  /* 0x8000000b080879a8 */ /* 0x000ea200089ef304 */
[----:B------:R-:W-:Y:S01]  /*3690*/  IMAD.MOV.U32 R6, RZ, RZ, 0x1 ;  /* 0x00000001ff067424 */ /* 0x000fe200078e00ff */
[----:B--2---:R-:W-:-:S13]  /*36a0*/  ISETP.GE.AND P2, PT, R11, R8, PT ;  /* 0x000000080b00720c */ /* 0x004fda0003f46270 */
[----:B------:R-:W0:Y:S01]  /*36b0*/  @!P2 LDC.64 R12, c[0x0][0x390] ;  /* 0x0000e400ff0cab82 */ /* 0x000e220000000a00 */
[----:B------:R-:W-:-:S07]  /*36c0*/  @!P2 MOV R17, 0x1 ;  /* 0x000000010011a802 */ /* 0x000fce0000000f00 */
[----:B------:R-:W1:Y:S01]  /*36d0*/  @!P2 LDC.64 R14, c[0x0][0x3b8] ;  /* 0x0000ee00ff0eab82 */ /* 0x000e620000000a00 */
[----:B0-----:R-:W-:Y:S01]  /*36e0*/  @!P2 IMAD.WIDE R12, R4, 0x4, R12 ;  /* 0x00000004040ca825 */ /* 0x001fe200078e020c */
[----:B------:R-:W-:-:S04]  /*36f0*/  @!P2 PRMT R4, R6, 0x7610, R4 ;  /* 0x000076100604a816 */ /* 0x000fc80000000004 */
[----:B------:R0:W-:Y:S04]  /*3700*/  @!P2 STG.E desc[UR4][R12.64], R17 ;  /* 0x000000110c00a986 */ /* 0x0001e8000c101904 */
[----:B-1----:R0:W-:Y:S02]  /*3710*/  @!P2 STG.E.U8 desc[UR4][R14.64], R4 ;  /* 0x000000040e00a986 */ /* 0x0021e4000c101104 */
.L_x_81:
[----:B------:R-:W-:Y:S05]  /*3720*/  BSYNC.RECONVERGENT B0 ;  /* 0x0000000000007941 */ /* 0x000fea0003800200 */
.L_x_80:
[----:B------:R-:W-:Y:S05]  /*3730*/  WARPSYNC.ALL ;  /* 0x0000000000007948 */ /* 0x000fea0003800000 */
[----:B------:R-:W1:Y:S01]  /*3740*/  LDCU UR6, c[0x0][0x3a8] ;  /* 0x00007500ff0677ac */ /* 0x000e620008000800 */
[----:B0-234-:R-:W-:Y:S01]  /*3750*/  VIADD R4, R3, 0x1 ;  /* 0x0000000103047836 */ /* 0x01dfe20000000000 */
[----:B------:R-:W-:Y:S04]  /*3760*/  BSSY.RECONVERGENT B0, `(.L_x_84) ;  /* 0x000002e000007945 */ /* 0x000fe80003800200 */
[----:B-1----:R-:W-:-:S04]  /*3770*/  ISETP.GE.AND P2, PT, R4, UR6, PT ;  /* 0x0000000604007c0c */ /* 0x002fc8000bf46270 */
[----:B------:R-:W-:-:S04]  /*3780*/  ISETP.LT.OR P2, PT, R3, -0x1, P2 ;  /* 0xffffffff0300780c */ /* 0x000fc80001741670 */
[----:B------:R-:W-:-:S04]  /*3790*/  PLOP3.LUT P3, PT, P3, P2, PT, 0xf8, 0x8f ;  /* 0x00000000008f781c */ /* 0x000fc80001f65f70 */
[----:B------:R-:W-:-:S13]  /*37a0*/  PLOP3.LUT P4, PT, P3, P1, PT, 0xf8, 0x8f ;  /* 0x00000000008f781c */ /* 0x000fda0001f83f70 */
[----:B------:R-:W-:Y:S05]  /*37b0*/  @P4 BRA `(.L_x_85) ;  /* 0x0000000000a04947 */ /* 0x000fea0003800000 */
[----:B------:R-:W0:Y:S01]  /*37c0*/  LDCU UR7, c[0x0][0x3ac] ;  /* 0x00007580ff0777ac */ /* 0x000e220008000800 */
[----:B------:R-:W1:Y:S01]  /*37d0*/  LDC.64 R8, c[0x0][0x398] ;  /* 0x0000e600ff087b82 */ /* 0x000e620000000a00 */
[----:B------:R-:W-:Y:S01]  /*37e0*/  VIADD R11, R7, 0xffffffff ;  /* 0xffffffff070b7836 */ /* 0x000fe20000000000 */
[----:B------:R-:W-:Y:S01]  /*37f0*/  BSSY.RELIABLE B1, `(.L_x_86) ;  /* 0x0000016000017945 */ /* 0x000fe20003800100 */
[----:B------:R-:W-:Y:S02]  /*3800*/  IMAD.MOV.U32 R12, RZ, RZ, R2 ;  /* 0x000000ffff0c7224 */ /* 0x000fe400078e0002 */
[----:B------:R-:W-:-:S04]  /*3810*/  IMAD R11, R11, UR6, R4 ;  /* 0x000000060b0b7c24 */ /* 0x000fc8000f8e0204 */
[----:B0-----:R-:W-:Y:S02]  /*3820*/  IMAD R6, R11, UR7, R0 ;  /* 0x000000070b067c24 */ /* 0x001fe4000f8e0200 */
[----:B------:R-:W-:Y:S02]  /*3830*/  HFMA2 R11, -RZ, RZ, 0, 0 ;  /* 0x00000000ff0b7431 */ /* 0x000fe400000001ff */
[----:B------:R-:W-:-:S07]  /*3840*/  VIADD R6, R6, 0xffffffff ;  /* 0xffffffff06067836 */ /* 0x000fce0000000000 */
.L_x_87:
[----:B------:R-:W-:Y:S01]  /*3850*/  MOV R15, R11 ;  /* 0x0000000b000f7202 */ /* 0x000fe20000000f00 */
[----:B------:R-:W-:-:S04]  /*3860*/  IMAD.MOV.U32 R14, RZ, RZ, R12 ;  /* 0x000000ffff0e7224 */ /* 0x000fc800078e000c */
[----:B------:R-:W-:-:S05]  /*3870*/  IMAD.IADD R11, R14, 0x1, R15 ;  /* 0x000000010e0b7824 */ /* 0x000fca00078e020f */
[----:B------:R-:W-:-:S05]  /*3880*/  SHF.R.U32.HI R11, RZ, 0x1, R11 ;  /* 0x00000001ff0b7819 */ /* 0x000fca000001160b */
[----:B-1----:R-:W-:-:S06]  /*3890*/  IMAD.WIDE.U32 R12, R11, 0x4, R8 ;  /* 0x000000040b0c7825 */ /* 0x002fcc00078e0008 */
[----:B------:R-:W2:Y:S02]  /*38a0*/  LDG.E R13, desc[UR4][R12.64] ;  /* 0x000000040c0d7981 */ /* 0x000ea4000c1e1900 */
[----:B--2---:R-:W-:-:S13]  /*38b0*/  ISETP.NE.AND P4, PT, R13, R6, PT ;  /* 0x000000060d00720c */ /* 0x004fda0003f85270 */
[----:B------:R-:W-:Y:S05]  /*38c0*/  @!P4 BREAK.RELIABLE B1 ;  /* 0x000000000001c942 */ /* 0x000fea0003800100 */
[----:B------:R-:W-:Y:S05]  /*38d0*/  @!P4 BRA `(.L_x_85) ;  /* 0x000000000058c947 */ /* 0x000fea0003800000 */
[----:B------:R-:W-:-:S13]  /*38e0*/  ISETP.GE.AND P4, PT, R13, R6, PT ;  /* 0x000000060d00720c */ /* 0x000fda0003f86270 */
[C---:B------:R-:W-:Y:S01]  /*38f0*/  @P4 VIADD R14, R11.reuse, 0xffffffff ;  /* 0xffffffff0b0e4836 */ /* 0x040fe20000000000 */
[----:B------:R-:W-:-:S04]  /*3900*/  @!P4 IADD3 R15, PT, PT, R11, 0x1, RZ ;  /* 0x000000010b0fc810 */ /* 0x000fc80007ffe0ff */
[-C--:B------:R-:W-:Y:S01]  /*3910*/  ISETP.GT.AND P4, PT, R15, R14.reuse, PT ;  /* 0x0000000e0f00720c */ /* 0x080fe20003f84270 */
[----:B------:R-:W-:Y:S01]  /*3920*/  IMAD.MOV.U32 R11, RZ, RZ, R15 ;  /* 0x000000ffff0b7224 */ /* 0x000fe200078e000f */
[----:B------:R-:W-:-:S11]  /*3930*/  MOV R12, R14 ;  /* 0x0000000e000c7202 */ /* 0x000fd60000000f00 */
[----:B------:R-:W-:Y:S05]  /*3940*/  @!P4 BRA `(.L_x_87) ;  /* 0xfffffffc00c0c947 */ /* 0x000fea000383ffff */
[----:B------:R-:W-:Y:S05]  /*3950*/  BSYNC.RELIABLE B1 ;  /* 0x0000000000017941 */ /* 0x000fea0003800100 */
.L_x_86:
        /* <DEDUP_REMOVED lines=14> */
.L_x_85:
[----:B------:R-:W-:Y:S05]  /*3a40*/  BSYNC.RECONVERGENT B0 ;  /* 0x0000000000007941 */ /* 0x000fea0003800200 */
.L_x_84:
[----:B------:R-:W-:Y:S05]  /*3a50*/  WARPSYNC.ALL ;  /* 0x0000000000007948 */ /* 0x000fea0003800000 */
[----:B------:R-:W-:Y:S01]  /*3a60*/  ISETP.NE.OR P4, PT, R10, RZ, P3 ;  /* 0x000000ff0a00720c */ /* 0x000fe20001f85670 */
[----:B------:R-:W-:-:S12]  /*3a70*/  BSSY.RECONVERGENT B0, `(.L_x_88) ;  /* 0x0000029000007945 */ /* 0x000fd80003800200 */
[----:B------:R-:W-:Y:S05]  /*3a80*/  @P4 BRA `(.L_x_89) ;  /* 0x00000000009c4947 */ /* 0x000fea0003800000 */
[----:B------:R-:W1:Y:S01]  /*3a90*/  LDCU.64 UR6, c[0x0][0x3a8] ;  /* 0x00007500ff0677ac */ /* 0x000e620008000a00 */
[----:B------:R-:W2:Y:S01]  /*3aa0*/  LDC.64 R8, c[0x0][0x398] ;  /* 0x0000e600ff087b82 */ /* 0x000ea20000000a00 */
[----:B------:R-:W-:Y:S01]  /*3ab0*/  VIADD R11, R7, 0xffffffff ;  /* 0xffffffff070b7836 */ /* 0x000fe20000000000 */
[----:B------:R-:W-:Y:S01]  /*3ac0*/  BSSY.RELIABLE B1, `(.L_x_90) ;  /* 0x0000015000017945 */ /* 0x000fe20003800100 */
[----:B0-----:R-:W-:Y:S02]  /*3ad0*/  MOV R12, R2 ;  /* 0x00000002000c7202 */ /* 0x001fe40000000f00 */
[----:B-1----:R-:W-:Y:S02]  /*3ae0*/  IMAD R13, R11, UR6, R4 ;  /* 0x000000060b0d7c24 */ /* 0x002fe4000f8e0204 */
[----:B------:R-:W-:Y:S02]  /*3af0*/  IMAD.MOV.U32 R11, RZ, RZ, RZ ;  /* 0x000000ffff0b7224 */ /* 0x000fe400078e00ff */
[----:B------:R-:W-:-:S07]  /*3b00*/  IMAD R6, R13, UR7, R0 ;  /* 0x000000070d067c24 */ /* 0x000fce000f8e0200 */
.L_x_91:
[----:B------:R-:W-:Y:S02]  /*3b10*/  IMAD.MOV.U32 R15, RZ, RZ, R11 ;  /* 0x000000ffff0f7224 */ /* 0x000fe400078e000b */
[----:B------:R-:W-:-:S05]  /*3b20*/  IMAD.MOV.U32 R14, RZ, RZ, R12 ;  /* 0x000000ffff0e7224 */ /* 0x000fca00078e000c */
[----:B------:R-:W-:-:S04]  /*3b30*/  IADD3 R11, PT, PT, R14, R15, RZ ;  /* 0x0000000f0e0b7210 */ /* 0x000fc80007ffe0ff */
[----:B------:R-:W-:-:S05]  /*3b40*/  SHF.R.U32.HI R11, RZ, 0x1, R11 ;  /* 0x00000001ff0b7819 */ /* 0x000fca000001160b */
[----:B--2---:R-:W-:-:S06]  /*3b50*/  IMAD.WIDE.U32 R12, R11, 0x4, R8 ;  /* 0x000000040b0c7825 */ /* 0x004fcc00078e0008 */
        /* <DEDUP_REMOVED lines=12> */
.L_x_90:
        /* <DEDUP_REMOVED lines=14> */
.L_x_89:
[----:B------:R-:W-:Y:S05]  /*3d00*/  BSYNC.RECONVERGENT B0 ;  /* 0x0000000000007941 */ /* 0x000fea0003800200 */
.L_x_88:
[----:B------:R-:W-:Y:S05]  /*3d10*/  WARPSYNC.ALL ;  /* 0x0000000000007948 */ /* 0x000fea0003800000 */
[----:B------:R-:W-:Y:S01]  /*3d20*/  PLOP3.LUT P3, PT, P3, P0, PT, 0xf8, 0x8f ;  /* 0x00000000008f781c */ /* 0x000fe20001f61f70 */
[----:B------:R-:W-:-:S12]  /*3d30*/  BSSY.RECONVERGENT B0, `(.L_x_92) ;  /* 0x0000029000007945 */ /* 0x000fd80003800200 */
[----:B------:R-:W-:Y:S05]  /*3d40*/  @P3 BRA `(.L_x_93) ;  /* 0x00000000009c3947 */ /* 0x000fea0003800000 */
[----:B------:R-:W1:Y:S01]  /*3d50*/  LDCU.64 UR6, c[0x0][0x3a8] ;  /* 0x00007500ff0677ac */ /* 0x000e620008000a00 */
[----:B------:R-:W3:Y:S01]  /*3d60*/  LDC.64 R8, c[0x0][0x398] ;  /* 0x0000e600ff087b82 */ /* 0x000ee20000000a00 */
[----:B------:R-:W-:Y:S01]  /*3d70*/  VIADD R11, R7, 0xffffffff ;  /* 0xffffffff070b7836 */ /* 0x000fe20000000000 */
[----:B------:R-:W-:Y:S01]  /*3d80*/  BSSY.RELIABLE B1, `(.L_x_94) ;  /* 0x0000015000017945 */ /* 0x000fe20003800100 */
[----:B0-2---:R-:W-:Y:S02]  /*3d90*/  IMAD.MOV.U32 R12, RZ, RZ, R2 ;  /* 0x000000ffff0c7224 */ /* 0x005fe400078e0002 */
[----:B-1----:R-:W-:Y:S01]  /*3da0*/  IMAD R6, R11, UR6, R4 ;  /* 0x000000060b067c24 */ /* 0x002fe2000f8e0204 */
[----:B------:R-:W-:-:S03]  /*3db0*/  MOV R11, RZ ;  /* 0x000000ff000b7202 */ /* 0x000fc60000000f00 */
[----:B------:R-:W-:-:S07]  /*3dc0*/  IMAD R6, R6, UR7, R5 ;  /* 0x0000000706067c24 */ /* 0x000fce000f8e0205 */
.L_x_95:
[----:B------:R-:W-:Y:S01]  /*3dd0*/  MOV R14, R12 ;  /* 0x0000000c000e7202 */ /* 0x000fe20000000f00 */
[----:B------:R-:W-:-:S04]  /*3de0*/  IMAD.MOV.U32 R15, RZ, RZ, R11 ;  /* 0x000000ffff0f7224 */ /* 0x000fc800078e000b */
[----:B------:R-:W-:-:S05]  /*3df0*/  IMAD.IADD R11, R14, 0x1, R15 ;  /* 0x000000010e0b7824 */ /* 0x000fca00078e020f */
[----:B------:R-:W-:-:S05]  /*3e00*/  SHF.R.U32.HI R11, RZ, 0x1, R11 ;  /* 0x00000001ff0b7819 */ /* 0x000fca000001160b */
[----:B---3--:R-:W-:-:S06]  /*3e10*/  IMAD.WIDE.U32 R12, R11, 0x4, R8 ;  /* 0x000000040b0c7825 */ /* 0x008fcc00078e0008 */
        /* <DEDUP_REMOVED lines=12> */
.L_x_94:
        /* <DEDUP_REMOVED lines=14> */
.L_x_93:
[----:B------:R-:W-:Y:S05]  /*3fc0*/  BSYNC.RECONVERGENT B0 ;  /* 0x0000000000007941 */ /* 0x000fea0003800200 */
.L_x_92:
[----:B------:R-:W-:Y:S05]  /*3fd0*/  WARPSYNC.ALL ;  /* 0x0000000000007948 */ /* 0x000fea0003800000 */
[----:B------:R-:W1:Y:S01]  /*3fe0*/  LDCU UR6, c[0x0][0x3a4] ;  /* 0x00007480ff0677ac */ /* 0x000e620008000800 */
[----:B------:R-:W-:Y:S01]  /*3ff0*/  BSSY.RECONVERGENT B0, `(.L_x_96) ;  /* 0x0000030000007945 */ /* 0x000fe20003800200 */
[----:B------:R-:W4:Y:S01]  /*4000*/  LDCU UR7, c[0x0][0x3a8] ;  /* 0x00007500ff0777ac */ /* 0x000f220008000800 */
[----:B-1----:R-:W-:Y:S02]  /*4010*/  ISETP.GE.AND P3, PT, R7, UR6, PT ;  /* 0x0000000607007c0c */ /* 0x002fe4000bf66270 */
[----:B----4-:R-:W-:-:S02]  /*4020*/  ISETP.GT.AND P4, PT, R3, UR7, PT ;  /* 0x0000000703007c0c */ /* 0x010fc4000bf84270 */
[----:B------:R-:W-:Y:S02]  /*4030*/  ISETP.LT.OR P3, PT, R7, RZ, P3 ;  /* 0x000000ff0700720c */ /* 0x000fe40001f61670 */
[----:B------:R-:W-:-:S04]  /*4040*/  ISETP.LT.OR P4, PT, R3, 0x1, P4 ;  /* 0x000000010300780c */ /* 0x000fc80002781670 */
[----:B------:R-:W-:-:S13]  /*4050*/  PLOP3.LUT P4, PT, P1, P3, P4, 0xfe, 0x0 ;  /* 0x000000000000781c */ /* 0x000fda0000f87f46 */
[----:B------:R-:W-:Y:S05]  /*4060*/  @P4 BRA `(.L_x_97) ;  /* 0x0000000000a04947 */ /* 0x000fea0003800000 */
[----:B------:R-:W1:Y:S01]  /*4070*/  LDCU UR6, c[0x0][0x3ac] ;  /* 0x00007580ff0677ac */ /* 0x000e620008000800 */
[----:B------:R-:W4:Y:S01]  /*4080*/  LDC.64 R8, c[0x0][0x398] ;  /* 0x0000e600ff087b82 */ /* 0x000f220000000a00 */
[----:B0-23--:R-:W-:Y:S01]  /*4090*/  IMAD R6, R7, UR7, R3 ;  /* 0x0000000707067c24 */ /* 0x00dfe2000f8e0203 */
[----:B------:R-:W-:Y:S01]  /*40a0*/  BSSY.RELIABLE B1, `(.L_x_98) ;  /* 0x0000016000017945 */ /* 0x000fe20003800100 */
[----:B------:R-:W-:-:S03]  /*40b0*/  IMAD.MOV.U32 R12, RZ, RZ, R2 ;  /* 0x000000ffff0c7224 */ /* 0x000fc600078e0002 */
[----:B------:R-:W-:-:S05]  /*40c0*/  IADD3 R11, PT, PT, R6, -0x1, RZ ;  /* 0xffffffff060b7810 */ /* 0x000fca0007ffe0ff */
[----:B-1----:R-:W-:Y:S02]  /*40d0*/  IMAD R6, R11, UR6, R0 ;  /* 0x000000060b067c24 */ /* 0x002fe4000f8e0200 */
[----:B------:R-:W-:-:S03]  /*40e0*/  IMAD.MOV.U32 R11, RZ, RZ, RZ ;  /* 0x000000ffff0b7224 */ /* 0x000fc600078e00ff */
[----:B------:R-:W-:-:S07]  /*40f0*/  IADD3 R6, PT, PT, R6, -0x1, RZ ;  /* 0xffffffff06067810 */ /* 0x000fce0007ffe0ff */
.L_x_99:
[----:B------:R-:W-:Y:S02]  /*4100*/  IMAD.MOV.U32 R15, RZ, RZ, R11 ;  /* 0x000000ffff0f7224 */ /* 0x000fe400078e000b */
[----:B------:R-:W-:-:S05]  /*4110*/  IMAD.MOV.U32 R14, RZ, RZ, R12 ;  /* 0x000000ffff0e7224 */ /* 0x000fca00078e000c */
[----:B------:R-:W-:-:S04]  /*4120*/  IADD3 R11, PT, PT, R14, R15, RZ ;  /* 0x0000000f0e0b7210 */ /* 0x000fc80007ffe0ff */
[----:B------:R-:W-:-:S05]  /*4130*/  SHF.R.U32.HI R11, RZ, 0x1, R11 ;  /* 0x00000001ff0b7819 */ /* 0x000fca000001160b */
[----:B----4-:R-:W-:-:S06]  /*4140*/  IMAD.WIDE.U32 R12, R11, 0x4, R8 ;  /* 0x000000040b0c7825 */ /* 0x010fcc00078e0008 */
        /* <DEDUP_REMOVED lines=12> */
.L_x_98:
        /* <DEDUP_REMOVED lines=14> */
.L_x_97:
[----:B------:R-:W-:Y:S05]  /*42f0*/  BSYNC.RECONVERGENT B0 ;  /* 0x0000000000007941 */ /* 0x000fea0003800200 */
.L_x_96:
[----:B------:R-:W-:Y:S05]  /*4300*/  WARPSYNC.ALL ;  /* 0x0000000000007948 */ /* 0x000fea0003800000 */
[----:B------:R-:W1:Y:S01]  /*4310*/  LDCU UR6, c[0x0][0x3a8] ;  /* 0x00007500ff0677ac */ /* 0x000e620008000800 */
[----:B------:R-:W-:Y:S01]  /*4320*/  BSSY.RECONVERGENT B0, `(.L_x_100) ;  /* 0x000002d000007945 */ /* 0x000fe20003800200 */
[----:B-1----:R-:W-:-:S04]  /*4330*/  ISETP.GT.AND P4, PT, R3, UR6, PT ;  /* 0x0000000603007c0c */ /* 0x002fc8000bf84270 */
[----:B------:R-:W-:-:S04]  /*4340*/  ISETP.LT.OR P4, PT, R3, 0x1, P4 ;  /* 0x000000010300780c */ /* 0x000fc80002781670 */
[----:B------:R-:W-:-:S04]  /*4350*/  PLOP3.LUT P4, PT, P3, P4, PT, 0xf8, 0x8f ;  /* 0x00000000008f781c */ /* 0x000fc80001f89f70 */
[----:B------:R-:W-:-:S13]  /*4360*/  ISETP.NE.OR P5, PT, R10, RZ, P4 ;  /* 0x000000ff0a00720c */ /* 0x000fda00027a5670 */
[----:B------:R-:W-:Y:S05]  /*4370*/  @P5 BRA `(.L_x_101) ;  /* 0x00000000009c5947 */ /* 0x000fea0003800000 */
[----:B------:R-:W1:Y:S01]  /*4380*/  LDC.64 R8, c[0x0][0x398] ;  /* 0x0000e600ff087b82 */ /* 0x000e620000000a00 */
[----:B------:R-:W5:Y:S01]  /*4390*/  LDCU UR7, c[0x0][0x3ac] ;  /* 0x00007580ff0777ac */ /* 0x000f620008000800 */
[----:B0-234-:R-:W-:Y:S01]  /*43a0*/  IMAD R6, R7, UR6, R3 ;  /* 0x0000000607067c24 */ /* 0x01dfe2000f8e0203 */
[----:B------:R-:W-:Y:S01]  /*43b0*/  BSSY.RELIABLE B1, `(.L_x_102) ;  /* 0x0000015000017945 */ /* 0x000fe20003800100 */
[----:B------:R-:W-:Y:S01]  /*43c0*/  MOV R11, RZ ;  /* 0x000000ff000b7202 */ /* 0x000fe20000000f00 */
[----:B------:R-:W-:Y:S02]  /*43d0*/  IMAD.MOV.U32 R12, RZ, RZ, R2 ;  /* 0x000000ffff0c7224 */ /* 0x000fe400078e0002 */
[----:B------:R-:W-:-:S04]  /*43e0*/  VIADD R13, R6, 0xffffffff ;  /* 0xffffffff060d7836 */ /* 0x000fc80000000000 */
[----:B-----5:R-:W-:-:S07]  /*43f0*/  IMAD R6, R13, UR7, R0 ;  /* 0x000000070d067c24 */ /* 0x020fce000f8e0200 */
.L_x_103:
        /* <DEDUP_REMOVED lines=17> */
.L_x_102:
        /* <DEDUP_REMOVED lines=14> */
.L_x_101:
[----:B------:R-:W-:Y:S05]  /*45f0*/  BSYNC.RECONVERGENT B0 ;  /* 0x0000000000007941 */ /* 0x000fea0003800200 */
.L_x_100:
[----:B------:R-:W-:Y:S05]  /*4600*/  WARPSYNC.ALL ;  /* 0x0000000000007948 */ /* 0x000fea0003800000 */
[----:B------:R-:W-:Y:S01]  /*4610*/  PLOP3.LUT P4, PT, P4, P0, PT, 0xf8, 0x8f ;  /* 0x00000000008f781c */ /* 0x000fe20002781f70 */
[----:B------:R-:W-:-:S12]  /*4620*/  BSSY.RECONVERGENT B0, `(.L_x_104) ;  /* 0x0000029000007945 */ /* 0x000fd80003800200 */
[----:B------:R-:W-:Y:S05]  /*4630*/  @P4 BRA `(.L_x_105) ;  /* 0x00000000009c4947 */ /* 0x000fea0003800000 */
[----:B------:R-:W1:Y:S01]  /*4640*/  LDCU.64 UR6, c[0x0][0x3a8] ;  /* 0x00007500ff0677ac */ /* 0x000e620008000a00 */
[----:B------:R-:W1:Y:S01]  /*4650*/  LDC.64 R8, c[0x0][0x398] ;  /* 0x0000e600ff087b82 */ /* 0x000e620000000a00 */
[----:B------:R-:W-:Y:S01]  /*4660*/  BSSY.RELIABLE B1, `(.L_x_106) ;  /* 0x0000016000017945 */ /* 0x000fe20003800100 */
[----:B------:R-:W-:Y:S01]  /*4670*/  IMAD.MOV.U32 R11, RZ, RZ, RZ ;  /* 0x000000ffff0b7224 */ /* 0x000fe200078e00ff */
[----:B0-234-:R-:W-:Y:S01]  /*4680*/  MOV R12, R2 ;  /* 0x00000002000c7202 */ /* 0x01dfe20000000f00 */
[----:B-1----:R-:W-:-:S05]  /*4690*/  IMAD R6, R7, UR6, R3 ;  /* 0x0000000607067c24 */ /* 0x002fca000f8e0203 */
[----:B------:R-:W-:-:S05]  /*46a0*/  IADD3 R6, PT, PT, R6, -0x1, RZ ;  /* 0xffffffff06067810 */ /* 0x000fca0007ffe0ff */
[----:B------:R-:W-:-:S07]  /*46b0*/  IMAD R6, R6, UR7, R5 ;  /* 0x0000000706067c24 */ /* 0x000fce000f8e0205 */
.L_x_107:
[----:B------:R-:W-:Y:S01]  /*46c0*/  MOV R14, R12 ;  /* 0x0000000c000e7202 */ /* 0x000fe20000000f00 */
[----:B------:R-:W-:-:S04]  /*46d0*/  IMAD.MOV.U32 R15, RZ, RZ, R11 ;  /* 0x000000ffff0f7224 */ /* 0x000fc800078e000b */
[----:B------:R-:W-:-:S05]  /*46e0*/  IMAD.IADD R11, R14, 0x1, R15 ;  /* 0x000000010e0b7824 */ /* 0x000fca00078e020f */
[----:B------:R-:W-:-:S05]  /*46f0*/  SHF.R.U32.HI R11, RZ, 0x1, R11 ;  /* 0x00000001ff0b7819 */ /* 0x000fca000001160b */
[----:B------:R-:W-:-:S06]  /*4700*/  IMAD.WIDE.U32 R12, R11, 0x4, R8 ;  /* 0x000000040b0c7825 */ /* 0x000fcc00078e0008 */
[----:B------:R-:W2:Y:S02]  /*4710*/  LDG.E R13, desc[UR4][R12.64] ;  /* 0x000000040c0d7981 */ /* 0x000ea4000c1e1900 */
[----:B--2---:R-:W-:-:S13]  /*4720*/  ISETP.NE.AND P4, PT, R13, R6, PT ;  /* 0x000000060d00720c */ /* 0x004fda0003f85270 */
[----:B------:R-:W-:Y:S05]  /*4730*/  @!P4 BREAK.RELIABLE B1 ;  /* 0x000000000001c942 */ /* 0x000fea0003800100 */
[----:B------:R-:W-:Y:S05]  /*4740*/  @!P4 BRA `(.L_x_105) ;  /* 0x000000000058c947 */ /* 0x000fea0003800000 */
[----:B------:R-:W-:-:S13]  /*4750*/  ISETP.GE.AND P4, PT, R13, R6, PT ;  /* 0x000000060d00720c */ /* 0x000fda0003f86270 */
[C---:B------:R-:W-:Y:S01]  /*4760*/  @P4 VIADD R14, R11.reuse, 0xffffffff ;  /* 0xffffffff0b0e4836 */ /* 0x040fe20000000000 */
[----:B------:R-:W-:-:S03]  /*4770*/  @!P4 IADD3 R15, PT, PT, R11, 0x1, RZ ;  /* 0x000000010b0fc810 */ /* 0x000fc60007ffe0ff */
[----:B------:R-:W-:Y:S01]  /*4780*/  IMAD.MOV.U32 R12, RZ, RZ, R14 ;  /* 0x000000ffff0c7224 */ /* 0x000fe200078e000e */
[----:B------:R-:W-:Y:S02]  /*4790*/  ISETP.GT.AND P4, PT, R15, R14, PT ;  /* 0x0000000e0f00720c */ /* 0x000fe40003f84270 */
[----:B------:R-:W-:-:S11]  /*47a0*/  MOV R11, R15 ;  /* 0x0000000f000b7202 */ /* 0x000fd60000000f00 */
[----:B------:R-:W-:Y:S05]  /*47b0*/  @!P4 BRA `(.L_x_107) ;  /* 0xfffffffc00c0c947 */ /* 0x000fea000383ffff */
[----:B------:R-:W-:Y:S05]  /*47c0*/  BSYNC.RELIABLE B1 ;  /* 0x0000000000017941 */ /* 0x000fea0003800100 */
.L_x_106:
        /* <DEDUP_REMOVED lines=14> */
.L_x_105:
[----:B------:R-:W-:Y:S05]  /*48b0*/  BSYNC.RECONVERGENT B0 ;  /* 0x0000000000007941 */ /* 0x000fea0003800200 */
.L_x_104:
        /* <DEDUP_REMOVED lines=8> */
[----:B------:R-:W1:Y:S01]  /*4940*/  LDC.64 R8, c[0x0][0x398] ;  /* 0x0000e600ff087b82 */ /* 0x000e620000000a00 */
[----:B------:R-:W-:Y:S01]  /*4950*/  IMAD R11, R7, UR6, R3 ;  /* 0x00000006070b7c24 */ /* 0x000fe2000f8e0203 */
[----:B------:R-:W-:Y:S01]  /*4960*/  BSSY.RELIABLE B1, `(.L_x_110) ;  /* 0x0000015000017945 */ /* 0x000fe20003800100 */
[----:B0-234-:R-:W-:Y:S02]  /*4970*/  MOV R12, R2 ;  /* 0x00000002000c7202 */ /* 0x01dfe40000000f00 */
[----:B-1----:R-:W-:Y:S02]  /*4980*/  IMAD R6, R11, UR7, R0 ;  /* 0x000000070b067c24 */ /* 0x002fe4000f8e0200 */
[----:B------:R-:W-:Y:S02]  /*4990*/  IMAD.MOV.U32 R11, RZ, RZ, RZ ;  /* 0x000000ffff0b7224 */ /* 0x000fe400078e00ff */
[----:B------:R-:W-:-:S07]  /*49a0*/  VIADD R6, R6, 0xffffffff ;  /* 0xffffffff06067836 */ /* 0x000fce0000000000 */
.L_x_111:
[----:B------:R-:W-:Y:S01]  /*49b0*/  IMAD.MOV.U32 R14, RZ, RZ, R12 ;  /* 0x000000ffff0e7224 */ /* 0x000fe200078e000c */
[----:B------:R-:W-:-:S04]  /*49c0*/  MOV R15, R11 ;  /* 0x0000000b000f7202 */ /* 0x000fc80000000f00 */
[----:B------:R-:W-:-:S04]  /*49d0*/  IADD3 R11, PT, PT, R14, R15, RZ ;  /* 0x0000000f0e0b7210 */ /* 0x000fc80007ffe0ff */
[----:B------:R-:W-:-:S05]  /*49e0*/  SHF.R.U32.HI R11, RZ, 0x1, R11 ;  /* 0x00000001ff0b7819 */ /* 0x000fca000001160b */
[----:B------:R-:W-:-:S06]  /*49f0*/  IMAD.WIDE.U32 R12, R11, 0x4, R8 ;  /* 0x000000040b0c7825 */ /* 0x000fcc00078e0008 */
        /* <DEDUP_REMOVED lines=8> */
[-C--:B------:R-:W-:Y:S02]  /*4a80*/  ISETP.GT.AND P4, PT, R15, R14.reuse, PT ;  /* 0x0000000e0f00720c */ /* 0x080fe40003f84270 */
[----:B------:R-:W-:-:S11]  /*4a90*/  MOV R12, R14 ;  /* 0x0000000e000c7202 */ /* 0x000fd60000000f00 */
[----:B------:R-:W-:Y:S05]  /*4aa0*/  @!P4 BRA `(.L_x_111) ;  /* 0xfffffffc00c0c947 */ /* 0x000fea000383ffff */
[----:B------:R-:W-:Y:S05]  /*4ab0*/  BSYNC.RELIABLE B1 ;  /* 0x0000000000017941 */ /* 0x000fea0003800100 */
.L_x_110:
        /* <DEDUP_REMOVED lines=14> */
.L_x_109:
[----:B------:R-:W-:Y:S05]  /*4ba0*/  BSYNC.RECONVERGENT B0 ;  /* 0x0000000000007941 */ /* 0x000fea0003800200 */
.L_x_108:
[----:B------:R-:W-:Y:S05]  /*4bb0*/  WARPSYNC.ALL ;  /* 0x0000000000007948 */ /* 0x000fea0003800000 */
[----:B------:R-:W1:Y:S01]  /*4bc0*/  LDCU UR6, c[0x0][0x3a8] ;  /* 0x00007500ff0677ac */ /* 0x000e620008000800 */
[----:B------:R-:W-:Y:S01]  /*4bd0*/  BSSY.RECONVERGENT B0, `(.L_x_112) ;  /* 0x000002b000007945 */ /* 0x000fe20003800200 */
[----:B-1----:R-:W-:-:S04]  /*4be0*/  ISETP.GE.AND P4, PT, R3, UR6, PT ;  /* 0x0000000603007c0c */ /* 0x002fc8000bf86270 */
[----:B------:R-:W-:-:S04]  /*4bf0*/  ISETP.LT.OR P4, PT, R3, RZ, P4 ;  /* 0x000000ff0300720c */ /* 0x000fc80002781670 */
[----:B------:R-:W-:-:S13]  /*4c00*/  PLOP3.LUT P4, PT, P0, P3, P4, 0xfe, 0x0 ;  /* 0x000000000000781c */ /* 0x000fda0000787f46 */
[----:B------:R-:W-:Y:S05]  /*4c10*/  @P4 BRA `(.L_x_113) ;  /* 0x0000000000984947 */ /* 0x000fea0003800000 */
[----:B------:R-:W1:Y:S01]  /*4c20*/  LDC.64 R8, c[0x0][0x398] ;  /* 0x0000e600ff087b82 */ /* 0x000e620000000a00 */
[----:B------:R-:W5:Y:S01]  /*4c30*/  LDCU UR7, c[0x0][0x3ac] ;  /* 0x00007580ff0777ac */ /* 0x000f620008000800 */
[----:B0-234-:R-:W-:Y:S01]  /*4c40*/  IMAD R6, R7, UR6, R3 ;  /* 0x0000000607067c24 */ /* 0x01dfe2000f8e0203 */
[----:B------:R-:W-:Y:S01]  /*4c50*/  BSSY.RELIABLE B1, `(.L_x_114) ;  /* 0x0000014000017945 */ /* 0x000fe20003800100 */
[----:B------:R-:W-:Y:S01]  /*4c60*/  MOV R11, RZ ;  /* 0x000000ff000b7202 */ /* 0x000fe20000000f00 */
[----:B------:R-:W-:Y:S02]  /*4c70*/  IMAD.MOV.U32 R12, RZ, RZ, R2 ;  /* 0x000000ffff0c7224 */ /* 0x000fe400078e0002 */
[----:B-----5:R-:W-:-:S07]  /*4c80*/  IMAD R6, R6, UR7, R5 ;  /* 0x0000000706067c24 */ /* 0x020fce000f8e0205 */
.L_x_115:
[----:B------:R-:W-:Y:S01]  /*4c90*/  IMAD.MOV.U32 R14, RZ, RZ, R12 ;  /* 0x000000ffff0e7224 */ /* 0x000fe200078e000c */
[----:B------:R-:W-:-:S04]  /*4ca0*/  MOV R15, R11 ;  /* 0x0000000b000f7202 */ /* 0x000fc80000000f00 */
        /* <DEDUP_REMOVED lines=15> */
.L_x_114:
        /* <DEDUP_REMOVED lines=14> */
.L_x_113:
[----:B------:R-:W-:Y:S05]  /*4e80*/  BSYNC.RECONVERGENT B0 ;  /* 0x0000000000007941 */ /* 0x000fea0003800200 */
.L_x_112:
[----:B------:R-:W-:Y:S05]  /*4e90*/  WARPSYNC.ALL ;  /* 0x0000000000007948 */ /* 0x000fea0003800000 */
[----:B------:R-:W-:Y:S01]  /*4ea0*/  PLOP3.LUT P3, PT, P3, P2, PT, 0xf8, 0x8f ;  /* 0x00000000008f781c */ /* 0x000fe20001f65f70 */
[----:B------:R-:W-:Y:S03]  /*4eb0*/  BSSY.RECONVERGENT B0, `(.L_x_116) ;  /* 0x000002a000007945 */ /* 0x000fe60003800200 */
[----:B------:R-:W-:-:S13]  /*4ec0*/  PLOP3.LUT P4, PT, P3, P1, PT, 0xf8, 0x8f ;  /* 0x00000000008f781c */ /* 0x000fda0001f83f70 */
[----:B------:R-:W-:Y:S05]  /*4ed0*/  @P4 BRA `(.L_x_117) ;  /* 0x00000000009c4947 */ /* 0x000fea0003800000 */
[----:B------:R-:W1:Y:S01]  /*4ee0*/  LDCU.64 UR6, c[0x0][0x3a8] ;  /* 0x00007500ff0677ac */ /* 0x000e620008000a00 */
[----:B------:R-:W1:Y:S01]  /*4ef0*/  LDC.64 R8, c[0x0][0x398] ;  /* 0x0000e600ff087b82 */ /* 0x000e620000000a00 */
[----:B------:R-:W-:Y:S01]  /*4f00*/  BSSY.RELIABLE B1, `(.L_x_118) ;  /* 0x0000016000017945 */ /* 0x000fe20003800100 */
[----:B0-234-:R-:W-:Y:S02]  /*4f10*/  IMAD.MOV.U32 R12, RZ, RZ, R2 ;  /* 0x000000ffff0c7224 */ /* 0x01dfe400078e0002 */
[----:B-1----:R-:W-:-:S04]  /*4f20*/  IMAD R11, R7, UR6, R4 ;  /* 0x00000006070b7c24 */ /* 0x002fc8000f8e0204 */
[----:B------:R-:W-:Y:S01]  /*4f30*/  IMAD R6, R11, UR7, R0 ;  /* 0x000000070b067c24 */ /* 0x000fe2000f8e0200 */
[----:B------:R-:W-:-:S04]  /*4f40*/  MOV R11, RZ ;  /* 0x000000ff000b7202 */ /* 0x000fc80000000f00 */
[----:B------:R-:W-:-:S07]  /*4f50*/  IADD3 R6, PT, PT, R6, -0x1, RZ ;  /* 0xffffffff06067810 */ /* 0x000fce0007ffe0ff */
.L_x_119:
        /* <DEDUP_REMOVED lines=17> */
.L_x_118:
        /* <DEDUP_REMOVED lines=14> */
.L_x_117:
[----:B------:R-:W-:Y:S05]  /*5150*/  BSYNC.RECONVERGENT B0 ;  /* 0x0000000000007941 */ /* 0x000fea0003800200 */
.L_x_116:
[----:B------:R-:W-:Y:S05]  /*5160*/  WARPSYNC.ALL ;  /* 0x0000000000007948 */ /* 0x000fea0003800000 */
[----:B------:R-:W-:Y:S01]  /*5170*/  ISETP.NE.OR P4, PT, R10, RZ, P3 ;  /* 0x000000ff0a00720c */ /* 0x000fe20001f85670 */
[----:B------:R-:W-:-:S12]  /*5180*/  BSSY.RECONVERGENT B0, `(.L_x_120) ;  /* 0x0000028000007945 */ /* 0x000fd80003800200 */
[----:B------:R-:W-:Y:S05]  /*5190*/  @P4 BRA `(.L_x_121) ;  /* 0x0000000000984947 */ /* 0x000fea0003800000 */
[----:B------:R-:W1:Y:S01]  /*51a0*/  LDCU.64 UR6, c[0x0][0x3a8] ;  /* 0x00007500ff0677ac */ /* 0x000e620008000a00 */
[----:B------:R-:W1:Y:S01]  /*51b0*/  LDC.64 R8, c[0x0][0x398] ;  /* 0x0000e600ff087b82 */ /* 0x000e620000000a00 */
[----:B------:R-:W-:Y:S01]  /*51c0*/  BSSY.RELIABLE B1, `(.L_x_122) ;  /* 0x0000015000017945 */ /* 0x000fe20003800100 */
[----:B------:R-:W-:Y:S01]  /*51d0*/  IMAD.MOV.U32 R11, RZ, RZ, RZ ;  /* 0x000000ffff0b7224 */ /* 0x000fe200078e00ff */
[----:B0-234-:R-:W-:Y:S01]  /*51e0*/  MOV R12, R2 ;  /* 0x00000002000c7202 */ /* 0x01dfe20000000f00 */
[----:B-1----:R-:W-:-:S04]  /*51f0*/  IMAD R13, R7, UR6, R4 ;  /* 0x00000006070d7c24 */ /* 0x002fc8000f8e0204 */
[----:B------:R-:W-:-:S07]  /*5200*/  IMAD R6, R13, UR7, R0 ;  /* 0x000000070d067c24 */ /* 0x000fce000f8e0200 */
.L_x_123:
        /* <DEDUP_REMOVED lines=17> */
.L_x_122:
        /* <DEDUP_REMOVED lines=14> */
.L_x_121:
[----:B------:R-:W-:Y:S05]  /*5400*/  BSYNC.RECONVERGENT B0 ;  /* 0x0000000000007941 */ /* 0x000fea0003800200 */
.L_x_120:
        /* <DEDUP_REMOVED lines=11> */
.L_x_127:
        /* <DEDUP_REMOVED lines=17> */
.L_x_126:
        /* <DEDUP_REMOVED lines=14> */
.L_x_125:
[----:B------:R-:W-:Y:S05]  /*56b0*/  BSYNC.RECONVERGENT B0 ;  /* 0x0000000000007941 */ /* 0x000fea0003800200 */
.L_x_124:
[----:B------:R-:W-:Y:S05]  /*56c0*/  WARPSYNC.ALL ;  /* 0x0000000000007948 */ /* 0x000fea0003800000 */
[----:B------:R-:W1:Y:S01]  /*56d0*/  LDCU UR6, c[0x0][0x3a4] ;  /* 0x00007480ff0677ac */ /* 0x000e620008000800 */
[----:B0-234-:R-:W-:Y:S01]  /*56e0*/  VIADD R6, R7, 0x1 ;  /* 0x0000000107067836 */ /* 0x01dfe20000000000 */
[----:B------:R-:W-:Y:S01]  /*56f0*/  BSSY.RECONVERGENT B0, `(.L_x_128) ;  /* 0x0000031000007945 */ /* 0x000fe20003800200 */
[----:B------:R-:W0:Y:S03]  /*5700*/  LDCU UR7, c[0x0][0x3a8] ;  /* 0x00007500ff0777ac */ /* 0x000e260008000800 */
[----:B-1----:R-:W-:-:S02]  /*5710*/  ISETP.GE.AND P3, PT, R6, UR6, PT ;  /* 0x0000000606007c0c */ /* 0x002fc4000bf66270 */
[----:B0-----:R-:W-:Y:S02]  /*5720*/  ISETP.GT.AND P4, PT, R3, UR7, PT ;  /* 0x0000000703007c0c */ /* 0x001fe4000bf84270 */
[----:B------:R-:W-:Y:S02]  /*5730*/  ISETP.LT.OR P3, PT, R7, -0x1, P3 ;  /* 0xffffffff0700780c */ /* 0x000fe40001f61670 */
[----:B------:R-:W-:-:S04]  /*5740*/  ISETP.LT.OR P4, PT, R3, 0x1, P4 ;  /* 0x000000010300780c */ /* 0x000fc80002781670 */
[----:B------:R-:W-:-:S04]  /*5750*/  PLOP3.LUT P4, PT, P3, P4, PT, 0xf8, 0x8f ;  /* 0x00000000008f781c */ /* 0x000fc80001f89f70 */
[----:B------:R-:W-:-:S13]  /*5760*/  PLOP3.LUT P5, PT, P4, P1, PT, 0xf8, 0x8f ;  /* 0x00000000008f781c */ /* 0x000fda00027a3f70 */
[----:B------:R-:W-:Y:S05]  /*5770*/  @P5 BRA `(.L_x_129) ;  /* 0x0000000000a05947 */ /* 0x000fea0003800000 */
[----:B------:R-:W0:Y:S01]  /*5780*/  LDCU UR6, c[0x0][0x3ac] ;  /* 0x00007580ff0677ac */ /* 0x000e220008000800 */
[----:B------:R-:W1:Y:S01]  /*5790*/  LDC.64 R8, c[0x0][0x398] ;  /* 0x0000e600ff087b82 */ /* 0x000e620000000a00 */
[----:B------:R-:W-:Y:S01]  /*57a0*/  IMAD R7, R6, UR7, R3 ;  /* 0x0000000706077c24 */ /* 0x000fe2000f8e0203 */
[----:B------:R-:W-:Y:S01]  /*57b0*/  BSSY.RELIABLE B1, `(.L_x_130) ;  /* 0x0000016000017945 */ /* 0x000fe20003800100 */
[----:B------:R-:W-:Y:S01]  /*57c0*/  IMAD.MOV.U32 R11, RZ, RZ, RZ ;  /* 0x000000ffff0b7224 */ /* 0x000fe200078e00ff */
[----:B------:R-:W-:Y:S02]  /*57d0*/  MOV R12, R2 ;  /* 0x00000002000c7202 */ /* 0x000fe40000000f00 */
[----:B------:R-:W-:-:S05]  /*57e0*/  IADD3 R7, PT, PT, R7, -0x1, RZ ;  /* 0xffffffff07077810 */ /* 0x000fca0007ffe0ff */
[----:B0-----:R-:W-:-:S04]  /*57f0*/  IMAD R7, R7, UR6, R0 ;  /* 0x0000000607077c24 */ /* 0x001fc8000f8e0200 */
[----:B------:R-:W-:-:S07]  /*5800*/  VIADD R7, R7, 0xffffffff ;  /* 0xffffffff07077836 */ /* 0x000fce0000000000 */
.L_x_131:
        /* <DEDUP_REMOVED lines=17> */
.L_x_130:
        /* <DEDUP_REMOVED lines=14> */
.L_x_129:
[----:B------:R-:W-:Y:S05]  /*5a00*/  BSYNC.RECONVERGENT B0 ;  /* 0x0000000000007941 */ /* 0x000fea0003800200 */
.L_x_128:
[----:B------:R-:W-:Y:S05]  /*5a10*/  WARPSYNC.ALL ;  /* 0x0000000000007948 */ /* 0x000fea0003800000 */
[----:B------:R-:W-:Y:S01]  /*5a20*/  ISETP.NE.OR P5, PT, R10, RZ, P4 ;  /* 0x000000ff0a00720c */ /* 0x000fe200027a5670 */
[----:B------:R-:W-:-:S12]  /*5a30*/  BSSY.RECONVERGENT B0, `(.L_x_132) ;  /* 0x0000029000007945 */ /* 0x000fd80003800200 */
[----:B------:R-:W-:Y:S05]  /*5a40*/  @P5 BRA `(.L_x_133) ;  /* 0x00000000009c5947 */ /* 0x000fea0003800000 */
[----:B------:R-:W1:Y:S01]  /*5a50*/  LDCU.64 UR6, c[0x0][0x3a8] ;  /* 0x00007500ff0677ac */ /* 0x000e620008000a00 */
[----:B0-----:R-:W0:Y:S01]  /*5a60*/  LDC.64 R8, c[0x0][0x398] ;  /* 0x0000e600ff087b82 */ /* 0x001e220000000a00 */
[----:B------:R-:W-:Y:S01]  /*5a70*/  BSSY.RELIABLE B1, `(.L_x_134) ;  /* 0x0000016000017945 */ /* 0x000fe20003800100 */
[----:B------:R-:W-:Y:S01]  /*5a80*/  IMAD.MOV.U32 R11, RZ, RZ, RZ ;  /* 0x000000ffff0b7224 */ /* 0x000fe200078e00ff */
[----:B------:R-:W-:Y:S01]  /*5a90*/  MOV R12, R2 ;  /* 0x00000002000c7202 */ /* 0x000fe20000000f00 */
[----:B-1----:R-:W-:-:S05]  /*5aa0*/  IMAD R7, R6, UR6, R3 ;  /* 0x0000000606077c24 */ /* 0x002fca000f8e0203 */
[----:B------:R-:W-:-:S05]  /*5ab0*/  IADD3 R7, PT, PT, R7, -0x1, RZ ;  /* 0xffffffff07077810 */ /* 0x000fca0007ffe0ff */
[----:B------:R-:W-:-:S07]  /*5ac0*/  IMAD R7, R7, UR7, R0 ;  /* 0x0000000707077c24 */ /* 0x000fce000f8e0200 */
.L_x_135:
        /* <DEDUP_REMOVED lines=17> */
.L_x_134:
        /* <DEDUP_REMOVED lines=14> */
.L_x_133:
[----:B------:R-:W-:Y:S05]  /*5cc0*/  BSYNC.RECONVERGENT B0 ;  /* 0x0000000000007941 */ /* 0x000fea0003800200 */
.L_x_132:
[----:B------:R-:W-:Y:S05]  /*5cd0*/  WARPSYNC.ALL ;  /* 0x0000000000007948 */ /* 0x000fea0003800000 */
[----:B------:R-:W-:Y:S01]  /*5ce0*/  PLOP3.LUT P4, PT, P4, P0, PT, 0xf8, 0x8f ;  /* 0x00000000008f781c */ /* 0x000fe20002781f70 */
[----:B------:R-:W-:-:S12]  /*5cf0*/  BSSY.RECONVERGENT B0, `(.L_x_136) ;  /* 0x0000029000007945 */ /* 0x000fd80003800200 */
[----:B------:R-:W-:Y:S05]  /*5d00*/  @P4 BRA `(.L_x_137) ;  /* 0x00000000009c4947 */ /* 0x000fea0003800000 */
[----:B------:R-:W1:Y:S01]  /*5d10*/  LDCU.64 UR6, c[0x0][0x3a8] ;  /* 0x00007500ff0677ac */ /* 0x000e620008000a00 */
[----:B0-2---:R-:W0:Y:S01]  /*5d20*/  LDC.64 R8, c[0x0][0x398] ;  /* 0x0000e600ff087b82 */ /* 0x005e220000000a00 */
[----:B------:R-:W-:Y:S01]  /*5d30*/  HFMA2 R11, -RZ, RZ, 0, 0 ;  /* 0x00000000ff0b7431 */ /* 0x000fe200000001ff */
[----:B------:R-:W-:Y:S01]  /*5d40*/  BSSY.RELIABLE B1, `(.L_x_138) ;  /* 0x0000015000017945 */ /* 0x000fe20003800100 */
[----:B-1----:R-:W-:-:S04]  /*5d50*/  IMAD R7, R6, UR6, R3 ;  /* 0x0000000606077c24 */ /* 0x002fc8000f8e0203 */
[----:B------:R-:W-:-:S04]  /*5d60*/  VIADD R12, R7, 0xffffffff ;  /* 0xffffffff070c7836 */ /* 0x000fc80000000000 */
[----:B------:R-:W-:Y:S02]  /*5d70*/  IMAD R7, R12, UR7, R5 ;  /* 0x000000070c077c24 */ /* 0x000fe4000f8e0205 */
[----:B------:R-:W-:-:S07]  /*5d80*/  IMAD.MOV.U32 R12, RZ, RZ, R2 ;  /* 0x000000ffff0c7224 */ /* 0x000fce00078e0002 */
.L_x_139:
[----:B------:R-:W-:Y:S01]  /*5d90*/  IMAD.MOV.U32 R14, RZ, RZ, R12 ;  /* 0x000000ffff0e7224 */ /* 0x000fe200078e000c */
[----:B------:R-:W-:-:S04]  /*5da0*/  MOV R15, R11 ;  /* 0x0000000b000f7202 */ /* 0x000fc80000000f00 */
        /* <DEDUP_REMOVED lines=15> */
.L_x_138:
        /* <DEDUP_REMOVED lines=14> */
.L_x_137:
[----:B------:R-:W-:Y:S05]  /*5f80*/  BSYNC.RECONVERGENT B0 ;  /* 0x0000000000007941 */ /* 0x000fea0003800200 */
.L_x_136:
[----:B------:R-:W-:Y:S05]  /*5f90*/  WARPSYNC.ALL ;  /* 0x0000000000007948 */ /* 0x000fea0003800000 */
[----:B------:R-:W1:Y:S01]  /*5fa0*/  LDCU UR6, c[0x0][0x3a8] ;  /* 0x00007500ff0677ac */ /* 0x000e620008000800 */
[----:B------:R-:W-:Y:S01]  /*5fb0*/  BSSY.RECONVERGENT B0, `(.L_x_140) ;  /* 0x000002d000007945 */ /* 0x000fe20003800200 */
[----:B-1----:R-:W-:-:S04]  /*5fc0*/  ISETP.GE.AND P4, PT, R3, UR6, PT ;  /* 0x0000000603007c0c */ /* 0x002fc8000bf86270 */
[----:B------:R-:W-:-:S04]  /*5fd0*/  ISETP.LT.OR P4, PT, R3, RZ, P4 ;  /* 0x000000ff0300720c */ /* 0x000fc80002781670 */
[----:B------:R-:W-:-:S04]  /*5fe0*/  PLOP3.LUT P4, PT, P3, P4, PT, 0xf8, 0x8f ;  /* 0x00000000008f781c */ /* 0x000fc80001f89f70 */
[----:B------:R-:W-:-:S13]  /*5ff0*/  PLOP3.LUT P5, PT, P4, P1, PT, 0xf8, 0x8f ;  /* 0x00000000008f781c */ /* 0x000fda00027a3f70 */
[----:B------:R-:W-:Y:S05]  /*6000*/  @P5 BRA `(.L_x_141) ;  /* 0x00000000009c5947 */ /* 0x000fea0003800000 */
[----:B------:R-:W1:Y:S01]  /*6010*/  LDCU UR7, c[0x0][0x3ac] ;  /* 0x00007580ff0777ac */ /* 0x000e620008000800 */
[----:B0-23--:R-:W0:Y:S01]  /*6020*/  LDC.64 R8, c[0x0][0x398] ;  /* 0x0000e600ff087b82 */ /* 0x00de220000000a00 */
[----:B------:R-:W-:Y:S01]  /*6030*/  IMAD R7, R6, UR6, R3 ;  /* 0x0000000606077c24 */ /* 0x000fe2000f8e0203 */
[----:B------:R-:W-:Y:S01]  /*6040*/  BSSY.RELIABLE B1, `(.L_x_142) ;  /* 0x0000015000017945 */ /* 0x000fe20003800100 */
[----:B------:R-:W-:Y:S01]  /*6050*/  MOV R11, RZ ;  /* 0x000000ff000b7202 */ /* 0x000fe20000000f00 */
[----:B------:R-:W-:Y:S02]  /*6060*/  IMAD.MOV.U32 R12, RZ, RZ, R2 ;  /* 0x000000ffff0c7224 */ /* 0x000fe400078e0002 */
[----:B-1----:R-:W-:-:S05]  /*6070*/  IMAD R7, R7, UR7, R0 ;  /* 0x0000000707077c24 */ /* 0x002fca000f8e0200 */
[----:B------:R-:W-:-:S07]  /*6080*/  IADD3 R7, PT, PT, R7, -0x1, RZ ;  /* 0xffffffff07077810 */ /* 0x000fce0007ffe0ff */
.L_x_143:
        /* <DEDUP_REMOVED lines=17> */
.L_x_142:
        /* <DEDUP_REMOVED lines=14> */
.L_x_141:
[----:B------:R-:W-:Y:S05]  /*6280*/  BSYNC.RECONVERGENT B0 ;  /* 0x0000000000007941 */ /* 0x000fea0003800200 */
.L_x_140:
[----:B------:R-:W-:Y:S05]  /*6290*/  WARPSYNC.ALL ;  /* 0x0000000000007948 */ /* 0x000fea0003800000 */
[----:B------:R-:W-:Y:S01]  /*62a0*/  ISETP.NE.OR P5, PT, R10, RZ, P4 ;  /* 0x000000ff0a00720c */ /* 0x000fe200027a5670 */
[----:B------:R-:W-:-:S12]  /*62b0*/  BSSY.RECONVERGENT B0, `(.L_x_144) ;  /* 0x0000028000007945 */ /* 0x000fd80003800200 */
[----:B------:R-:W-:Y:S05]  /*62c0*/  @P5 BRA `(.L_x_145) ;  /* 0x0000000000985947 */ /* 0x000fea0003800000 */
[----:B------:R-:W1:Y:S01]  /*62d0*/  LDCU.64 UR6, c[0x0][0x3a8] ;  /* 0x00007500ff0677ac */ /* 0x000e620008000a00 */
[----:B0-234-:R-:W0:Y:S01]  /*62e0*/  LDC.64 R8, c[0x0][0x398] ;  /* 0x0000e600ff087b82 */ /* 0x01de220000000a00 */
[----:B------:R-:W-:Y:S01]  /*62f0*/  BSSY.RELIABLE B1, `(.L_x_146) ;  /* 0x0000015000017945 */ /* 0x000fe20003800100 */
[----:B------:R-:W-:Y:S01]  /*6300*/  IMAD.MOV.U32 R11, RZ, RZ, RZ ;  /* 0x000000ffff0b7224 */ /* 0x000fe200078e00ff */
[----:B------:R-:W-:Y:S01]  /*6310*/  MOV R12, R2 ;  /* 0x00000002000c7202 */ /* 0x000fe20000000f00 */
[----:B-1----:R-:W-:-:S04]  /*6320*/  IMAD R7, R6, UR6, R3 ;  /* 0x0000000606077c24 */ /* 0x002fc8000f8e0203 */
[----:B------:R-:W-:-:S07]  /*6330*/  IMAD R7, R7, UR7, R0 ;  /* 0x0000000707077c24 */ /* 0x000fce000f8e0200 */
.L_x_147:
        /* <DEDUP_REMOVED lines=17> */
.L_x_146:
        /* <DEDUP_REMOVED lines=14> */
.L_x_145:
[----:B------:R-:W-:Y:S05]  /*6530*/  BSYNC.RECONVERGENT B0 ;  /* 0x0000000000007941 */ /* 0x000fea0003800200 */
.L_x_144:
[----:B------:R-:W-:Y:S05]  /*6540*/  WARPSYNC.ALL ;  /* 0x0000000000007948 */ /* 0x000fea0003800000 */
[----:B------:R-:W-:Y:S01]  /*6550*/  PLOP3.LUT P4, PT, P4, P0, PT, 0xf8, 0x8f ;  /* 0x00000000008f781c */ /* 0x000fe20002781f70 */
        /* <DEDUP_REMOVED lines=9> */
.L_x_151:
        /* <DEDUP_REMOVED lines=15> */
.L_x_150:
        /* <DEDUP_REMOVED lines=14> */
.L_x_149:
[----:B------:R-:W-:Y:S05]  /*67c0*/  BSYNC.RECONVERGENT B0 ;  /* 0x0000000000007941 */ /* 0x000fea0003800200 */
.L_x_148:
[----:B------:R-:W-:Y:S05]  /*67d0*/  WARPSYNC.ALL ;  /* 0x0000000000007948 */ /* 0x000fea0003800000 */
[----:B------:R-:W-:Y:S01]  /*67e0*/  PLOP3.LUT P2, PT, P3, P2, PT, 0xf8, 0x8f ;  /* 0x00000000008f781c */ /* 0x000fe20001f45f70 */
[----:B------:R-:W-:Y:S03]  /*67f0*/  BSSY.RECONVERGENT B0, `(.L_x_152) ;  /* 0x0000028000007945 */ /* 0x000fe60003800200 */
[----:B------:R-:W-:-:S13]  /*6800*/  PLOP3.LUT P1, PT, P2, P1, PT, 0xf8, 0x8f ;  /* 0x00000000008f781c */ /* 0x000fda0001723f70 */
[----:B------:R-:W-:Y:S05]  /*6810*/  @P1 BRA `(.L_x_153) ;  /* 0x0000000000941947 */ /* 0x000fea0003800000 */
[----:B------:R-:W1:Y:S01]  /*6820*/  LDCU.64 UR6, c[0x0][0x3a8] ;  /* 0x00007500ff0677ac */ /* 0x000e620008000a00 */
[----:B0-234-:R-:W0:Y:S01]  /*6830*/  LDC.64 R8, c[0x0][0x398] ;  /* 0x0000e600ff087b82 */ /* 0x01de220000000a00 */
[----:B------:R-:W-:Y:S01]  /*6840*/  BSSY.RELIABLE B1, `(.L_x_154) ;  /* 0x0000014000017945 */ /* 0x000fe20003800100 */
[----:B------:R-:W-:Y:S01]  /*6850*/  IMAD.MOV.U32 R7, RZ, RZ, RZ ;  /* 0x000000ffff077224 */ /* 0x000fe200078e00ff */
[----:B------:R-:W-:Y:S01]  /*6860*/  MOV R11, R2 ;  /* 0x00000002000b7202 */ /* 0x000fe20000000f00 */
[----:B-1----:R-:W-:-:S04]  /*6870*/  IMAD R3, R6, UR6, R4 ;  /* 0x0000000606037c24 */ /* 0x002fc8000f8e0204 */
[----:B------:R-:W-:-:S04]  /*6880*/  IMAD R3, R3, UR7, R0 ;  /* 0x0000000703037c24 */ /* 0x000fc8000f8e0200 */
[----:B------:R-:W-:-:S07]  /*6890*/  VIADD R3, R3, 0xffffffff ;  /* 0xffffffff03037836 */ /* 0x000fce0000000000 */
.L_x_155:
        /* <DEDUP_REMOVED lines=11> */
[----:B------:R-:W-:Y:S02]  /*6950*/  ISETP.GT.AND P1, PT, R14, R11, PT ;  /* 0x0000000b0e00720c */ /* 0x000fe40003f24270 */
[----:B------:R-:W-:-:S11]  /*6960*/  MOV R7, R14 ;  /* 0x0000000e00077202 */ /* 0x000fd60000000f00 */
[----:B------:R-:W-:Y:S05]  /*6970*/  @!P1 BRA `(.L_x_155) ;  /* 0xfffffffc00c89947 */ /* 0x000fea000383ffff */
[----:B------:R-:W-:Y:S05]  /*6980*/  BSYNC.RELIABLE B1 ;  /* 0x0000000000017941 */ /* 0x000fea0003800100 */
.L_x_154:
        /* <DEDUP_REMOVED lines=14> */
.L_x_153:
[----:B------:R-:W-:Y:S05]  /*6a70*/  BSYNC.RECONVERGENT B0 ;  /* 0x0000000000007941 */ /* 0x000fea0003800200 */
.L_x_152:
[----:B------:R-:W-:Y:S05]  /*6a80*/  WARPSYNC.ALL ;  /* 0x0000000000007948 */ /* 0x000fea0003800000 */
[----:B------:R-:W-:Y:S01]  /*6a90*/  ISETP.NE.OR P1, PT, R10, RZ, P2 ;  /* 0x000000ff0a00720c */ /* 0x000fe20001725670 */
[----:B------:R-:W-:-:S12]  /*6aa0*/  BSSY.RECONVERGENT B0, `(.L_x_156) ;  /* 0x0000025000007945 */ /* 0x000fd80003800200 */
[----:B------:R-:W-:Y:S05]  /*6ab0*/  @P1 BRA `(.L_x_157) ;  /* 0x00000000008c1947 */ /* 0x000fea0003800000 */
[----:B------:R-:W1:Y:S01]  /*6ac0*/  LDCU.64 UR6, c[0x0][0x3a8] ;  /* 0x00007500ff0677ac */ /* 0x000e620008000a00 */
[----:B0-234-:R-:W0:Y:S01]  /*6ad0*/  LDC.64 R8, c[0x0][0x398] ;  /* 0x0000e600ff087b82 */ /* 0x01de220000000a00 */
[----:B------:R-:W-:Y:S01]  /*6ae0*/  BSSY.RELIABLE B1, `(.L_x_158) ;  /* 0x0000013000017945 */ /* 0x000fe20003800100 */
[----:B------:R-:W-:Y:S01]  /*6af0*/  MOV R3, RZ ;  /* 0x000000ff00037202 */ /* 0x000fe20000000f00 */
[----:B-1----:R-:W-:-:S04]  /*6b00*/  IMAD R7, R6, UR6, R4 ;  /* 0x0000000606077c24 */ /* 0x002fc8000f8e0204 */
[----:B------:R-:W-:Y:S02]  /*6b10*/  IMAD R15, R7, UR7, R0 ;  /* 0x00000007070f7c24 */ /* 0x000fe4000f8e0200 */
[----:B------:R-:W-:-:S07]  /*6b20*/  IMAD.MOV.U32 R0, RZ, RZ, R2 ;  /* 0x000000ffff007224 */ /* 0x000fce00078e0002 */
.L_x_159:
        /* <DEDUP_REMOVED lines=11> */
[-C--:B------:R-:W-:Y:S02]  /*6be0*/  ISETP.GT.AND P1, PT, R3, R7.reuse, PT ;  /* 0x000000070300720c */ /* 0x080fe40003f24270 */
[----:B------:R-:W-:-:S11]  /*6bf0*/  MOV R0, R7 ;  /* 0x0000000700007202 */ /* 0x000fd60000000f00 */
[----:B------:R-:W-:Y:S05]  /*6c00*/  @!P1 BRA `(.L_x_159) ;  /* 0xfffffffc00c89947 */ /* 0x000fea000383ffff */
[----:B------:R-:W-:Y:S05]  /*6c10*/  BSYNC.RELIABLE B1 ;  /* 0x0000000000017941 */ /* 0x000fea0003800100 */
.L_x_158:
        /* <DEDUP_REMOVED lines=10> */
[----:B0-----:R-:W-:-:S05]  /*6cc0*/  @!P1 IMAD.WIDE R10, R15, 0x4, R10 ;  /* 0x000000040f0a9825 */ /* 0x001fca00078e020a */
[----:B------:R0:W-:Y:S04]  /*6cd0*/  @!P1 STG.E desc[UR4][R10.64], R7 ;  /* 0x000000070a009986 */ /* 0x0001e8000c101904 */
[----:B-1----:R0:W-:Y:S02]  /*6ce0*/  @!P1 STG.E.U8 desc[UR4][R12.64], R0 ;  /* 0x000000000c009986 */ /* 0x0021e4000c101104 */
.L_x_157:
[----:B------:R-:W-:Y:S05]  /*6cf0*/  BSYNC.RECONVERGENT B0 ;  /* 0x0000000000007941 */ /* 0x000fea0003800200 */
.L_x_156:
[----:B------:R-:W-:Y:S05]  /*6d00*/  WARPSYNC.ALL ;  /* 0x0000000000007948 */ /* 0x000fea0003800000 */
[----:B------:R-:W-:-:S13]  /*6d10*/  PLOP3.LUT P0, PT, P2, P0, PT, 0xf8, 0x8f ;  /* 0x00000000008f781c */ /* 0x000fda0001701f70 */
[----:B------:R-:W-:Y:S05]  /*6d20*/  @P0 EXIT ;  /* 0x000000000000094d */ /* 0x000fea0003800000 */
[----:B------:R-:W1:Y:S01]  /*6d30*/  LDCU.64 UR6, c[0x0][0x3a8] ;  /* 0x00007500ff0677ac */ /* 0x000e620008000a00 */
[----:B0-234-:R-:W0:Y:S01]  /*6d40*/  LDC.64 R8, c[0x0][0x398] ;  /* 0x0000e600ff087b82 */ /* 0x01de220000000a00 */
[----:B------:R-:W-:Y:S01]  /*6d50*/  BSSY.RECONVERGENT B0, `(.L_x_160) ;  /* 0x0000013000007945 */ /* 0x000fe20003800200 */
[----:B------:R-:W-:Y:S01]  /*6d60*/  MOV R0, RZ ;  /* 0x000000ff00007202 */ /* 0x000fe20000000f00 */
[----:B-1----:R-:W-:-:S04]  /*6d70*/  IMAD R4, R6, UR6, R4 ;  /* 0x0000000606047c24 */ /* 0x002fc8000f8e0204 */
[----:B------:R-:W-:-:S07]  /*6d80*/  IMAD R7, R4, UR7, R5 ;  /* 0x0000000704077c24 */ /* 0x000fce000f8e0205 */
.L_x_161:
[----:B------:R-:W-:Y:S01]  /*6d90*/  MOV R4, R0 ;  /* 0x0000000000047202 */ /* 0x000fe20000000f00 */
[----:B------:R-:W-:-:S04]  /*6da0*/  IMAD.MOV.U32 R5, RZ, RZ, R2 ;  /* 0x000000ffff057224 */ /* 0x000fc800078e0002 */
[----:B------:R-:W-:-:S05]  /*6db0*/  IMAD.IADD R0, R4, 0x1, R5 ;  /* 0x0000000104007824 */ /* 0x000fca00078e0205 */
[----:B------:R-:W-:-:S05]  /*6dc0*/  SHF.R.U32.HI R11, RZ, 0x1, R0 ;  /* 0x00000001ff0b7819 */ /* 0x000fca0000011600 */
[----:B0-----:R-:W-:-:S06]  /*6dd0*/  IMAD.WIDE.U32 R2, R11, 0x4, R8 ;  /* 0x000000040b027825 */ /* 0x001fcc00078e0008 */
[----:B------:R-:W2:Y:S02]  /*6de0*/  LDG.E R2, desc[UR4][R2.64] ;  /* 0x0000000402027981 */ /* 0x000ea4000c1e1900 */
[----:B--2---:R-:W-:-:S13]  /*6df0*/  ISETP.NE.AND P0, PT, R2, R7, PT ;  /* 0x000000070200720c */ /* 0x004fda0003f05270 */
[----:B------:R-:W-:Y:S05]  /*6e00*/  @!P0 EXIT ;  /* 0x000000000000894d */ /* 0x000fea0003800000 */
[----:B------:R-:W-:-:S13]  /*6e10*/  ISETP.GE.AND P0, PT, R2, R7, PT ;  /* 0x000000070200720c */ /* 0x000fda0003f06270 */
[C---:B------:R-:W-:Y:S01]  /*6e20*/  @P0 VIADD R5, R11.reuse, 0xffffffff ;  /* 0xffffffff0b050836 */ /* 0x040fe20000000000 */
[----:B------:R-:W-:-:S03]  /*6e30*/  @!P0 IADD3 R4, PT, PT, R11, 0x1, RZ ;  /* 0x000000010b048810 */ /* 0x000fc60007ffe0ff */
[----:B------:R-:W-:Y:S01]  /*6e40*/  IMAD.MOV.U32 R2, RZ, RZ, R5 ;  /* 0x000000ffff027224 */ /* 0x000fe200078e0005 */
[----:B------:R-:W-:Y:S02]  /*6e50*/  ISETP.GT.AND P0, PT, R4, R5, PT ;  /* 0x000000050400720c */ /* 0x000fe40003f04270 */
[----:B------:R-:W-:-:S11]  /*6e60*/  MOV R0, R4 ;  /* 0x0000000400007202 */ /* 0x000fd60000000f00 */
[----:B------:R-:W-:Y:S05]  /*6e70*/  @!P0 BRA `(.L_x_161) ;  /* 0xfffffffc00c48947 */ /* 0x000fea000383ffff */
[----:B------:R-:W-:Y:S05]  /*6e80*/  BSYNC.RECONVERGENT B0 ;  /* 0x0000000000007941 */ /* 0x000fea0003800200 */
.L_x_160:
[----:B------:R-:W0:Y:S08]  /*6e90*/  LDC.64 R2, c[0x0][0x380] ;  /* 0x0000e000ff027b82 */ /* 0x000e300000000a00 */
[----:B------:R-:W1:Y:S01]  /*6ea0*/  LDC R0, c[0x0][0x3b0] ;  /* 0x0000ec00ff007b82 */ /* 0x000e620000000800 */
[----:B0-----:R-:W-:Y:S01]  /*6eb0*/  IMAD.WIDE R2, R7, 0x4, R2 ;  /* 0x0000000407027825 */ /* 0x001fe200078e0202 */
[----:B-1----:R-:W-:-:S05]  /*6ec0*/  IADD3 R5, PT, PT, R0, 0x11, RZ ;  /* 0x0000001100057810 */ /* 0x002fca0007ffe0ff */
[----:B------:R-:W2:Y:S02]  /*6ed0*/  ATOMG.E.MIN.S32.STRONG.GPU PT, R2, desc[UR4][R2.64], R5 ;  /* 0x80000005020279a8 */ /* 0x000ea400089ef304 */
[----:B--2---:R-:W-:-:S13]  /*6ee0*/  ISETP.GE.AND P0, PT, R5, R2, PT ;  /* 0x000000020500720c */ /* 0x004fda0003f06270 */
[----:B------:R-:W-:Y:S05]  /*6ef0*/  @P0 EXIT ;  /* 0x000000000000094d */ /* 0x000fea0003800000 */
[----:B------:R-:W0:Y:S01]  /*6f00*/  LDC.64 R2, c[0x0][0x390] ;  /* 0x0000e400ff027b82 */ /* 0x000e220000000a00 */
[----:B------:R-:W-:-:S07]  /*6f10*/  IMAD.MOV.U32 R0, RZ, RZ, 0x1 ;  /* 0x00000001ff007424 */ /* 0x000fce00078e00ff */
[----:B------:R-:W1:Y:S01]  /*6f20*/  LDC.64 R4, c[0x0][0x3b8] ;  /* 0x0000ee00ff047b82 */ /* 0x000e620000000a00 */
[----:B0-----:R-:W-:-:S04]  /*6f30*/  IMAD.WIDE R2, R7, 0x4, R2 ;  /* 0x0000000407027825 */ /* 0x001fc800078e0202 */
[----:B------:R-:W-:-:S05]  /*6f40*/  HFMA2 R7, -RZ, RZ, 0, 5.9604644775390625e-08 ;  /* 0x00000001ff077431 */ /* 0x000fca00000001ff */
[----:B------:R-:W-:Y:S04]  /*6f50*/  STG.E desc[UR4][R2.64], R7 ;  /* 0x0000000702007986 */ /* 0x000fe8000c101904 */
[----:B-1----:R-:W-:Y:S01]  /*6f60*/  STG.E.U8 desc[UR4][R4.64], R0 ;  /* 0x0000000004007986 */ /* 0x002fe2000c101104 */
[----:B------:R-:W-:Y:S05]  /*6f70*/  EXIT ;  /* 0x000000000000794d */ /* 0x000fea0003800000 */
.L_x_162:
        /* <DEDUP_REMOVED lines=16> */
.L_x_168:


//--------------------- .nv.shared.reserved.0     --------------------------
	.section	.nv.shared.reserved.0,"aw",@nobits
	.weak		__nv_reservedSMEM_offset_0_alias
	.size		__nv_reservedSMEM_offset_0_alias, 0, 64
	.other		__nv_reservedSMEM_offset_0_alias,@"STO_CUDA_RESERVED_SHARED STV_DEFAULT"
__nv_reservedSMEM_offset_0_alias:
	.zero		0
	.zero		64


//--------------------- .nv.global                --------------------------
	.section	.nv.global,"aw",@nobits
.nv.global:
	.type		_ZN34_INTERNAL_a2ed5e3d_4_k_cu_ddbd1ddf6thrust24THRUST_300001_SM_1000_NS3seqE,@object
	.size		_ZN34_INTERNAL_a2ed5e3d_4_k_cu_ddbd1ddf6thrust24THRUST_300001_SM_1000_NS3seqE,(_ZN34_INTERNAL_a2ed5e3d_4_k_cu_ddbd1ddf4cuda3std3__48in_placeE - _ZN34_INTERNAL_a2ed5e3d_4_k_cu_ddbd1ddf6thrust24THRUST_300001_SM_1000_NS3seqE)
_ZN34_INTERNAL_a2ed5e3d_4_k_cu_ddbd1ddf6thrust24THRUST_300001_SM_1000_NS3seqE:
	.zero		1
	.type		_ZN34_INTERNAL_a2ed5e3d_4_k_cu_ddbd1ddf4cuda3std3__48in_placeE,@object
	.size		_ZN34_INTERNAL_a2ed5e3d_4_k_cu_ddbd1ddf4cuda3std3__48in_placeE,(_ZN34_INTERNAL_a2ed5e3d_4_k_cu_ddbd1ddf4cuda3std6ranges3__45__cpo4sizeE - _ZN34_INTERNAL_a2ed5e3d_4_k_cu_ddbd1ddf4cuda3std3__48in_placeE)
_ZN34_INTERNAL_a2ed5e3d_4_k_cu_ddbd1ddf4cuda3std3__48in_placeE:
	.zero		1
	.type		_ZN34_INTERNAL_a2ed5e3d_4_k_cu_ddbd1ddf4cuda3std6ranges3__45__cpo4sizeE,@object
	.size		_ZN34_INTERNAL_a2ed5e3d_4_k_cu_ddbd1ddf4cuda3std6ranges3__45__cpo4sizeE,(_ZN34_INTERNAL_a2ed5e3d_4_k_cu_ddbd1ddf6thrust24THRUST_300001_SM_1000_NS12placeholders2_3E - _ZN34_INTERNAL_a2ed5e3d_4_k_cu_ddbd1ddf4cuda3std6ranges3__45__cpo4sizeE)
_ZN34_INTERNAL_a2ed5e3d_4_k_cu_ddbd1ddf4cuda3std6ranges3__45__cpo4sizeE:
	.zero		1
	.type		_ZN34_INTERNAL_a2ed5e3d_4_k_cu_ddbd1ddf6thrust24THRUST_300001_SM_1000_NS12placeholders2_3E,@object
	.size		_ZN34_INTERNAL_a2ed5e3d_4_k_cu_ddbd1ddf6thrust24THRUST_300001_SM_1000_NS12placeholders2_3E,(_ZN34_INTERNAL_a2ed5e3d_4_k_cu_ddbd1ddf4cuda3std3__45__cpo6cbeginE - _ZN34_INTERNAL_a2ed5e3d_4_k_cu_ddbd1ddf6thrust24THRUST_300001_SM_1000_NS12placeholders2_3E)
_ZN34_INTERNAL_a2ed5e3d_4_k_cu_ddbd1ddf6thrust24THRUST_300001_SM_1000_NS12placeholders2_3E:
	.zero		1
	.type		_ZN34_INTERNAL_a2ed5e3d_4_k_cu_ddbd1ddf4cuda3std3__45__cpo6cbeginE,@object
	.size		_ZN34_INTERNAL_a2ed5e3d_4_k_cu_ddbd1ddf4cuda3std3__45__cpo6cbeginE,(_ZN34_INTERNAL_a2ed5e3d_4_k_cu_ddbd1ddf4cuda3std6ranges3__45__cpo6cbeginE - _ZN34_INTERNAL_a2ed5e3d_4_k_cu_ddbd1ddf4cuda3std3__45__cpo6cbeginE)
_ZN34_INTERNAL_a2ed5e3d_4_k_cu_ddbd1ddf4cuda3std3__45__cpo6cbeginE:
	.zero		1
	.type		_ZN34_INTERNAL_a2ed5e3d_4_k_cu_ddbd1ddf4cuda3std6ranges3__45__cpo6cbeginE,@object
	.size		_ZN34_INTERNAL_a2ed5e3d_4_k_cu_ddbd1ddf4cuda3std6ranges3__45__cpo6cbeginE,(_ZN34_INTERNAL_a2ed5e3d_4_k_cu_ddbd1ddf6thrust24THRUST_300001_SM_1000_NS12placeholders2_7E - _ZN34_INTERNAL_a2ed5e3d_4_k_cu_ddbd1ddf4cuda3std6ranges3__45__cpo6cbeginE)
_ZN34_INTERNAL_a2ed5e3d_4_k_cu_ddbd1ddf4cuda3std6ranges3__45__cpo6cbeginE:
	.zero		1
	.type		_ZN34_INTERNAL_a2ed5e3d_4_k_cu_ddbd1ddf6thrust24THRUST_300001_SM_1000_NS12placeholders2_7E,@object
	.size		_ZN34_INTERNAL_a2ed5e3d_4_k_cu_ddbd1ddf6thrust24THRUST_300001_SM_1000_NS12placeholders2_7E,(_ZN34_INTERNAL_a2ed5e3d_4_k_cu_ddbd1ddf4cuda3std3__45__cpo7crbeginE - _ZN34_INTERNAL_a2ed5e3d_4_k_cu_ddbd1ddf6thrust24THRUST_300001_SM_1000_NS12placeholders2_7E)
_ZN34_INTERNAL_a2ed5e3d_4_k_cu_ddbd1ddf6thrust24THRUST_300001_SM_1000_NS12placeholders2_7E:
	.zero		1
	.type		_ZN34_INTERNAL_a2ed5e3d_4_k_cu_ddbd1ddf4cuda3std3__45__cpo7crbeginE,@object
	.size		_ZN34_INTERNAL_a2ed5e3d_4_k_cu_ddbd1ddf4cuda3std3__45__cpo7crbeginE,(_ZN34_INTERNAL_a2ed5e3d_4_k_cu_ddbd1ddf4cuda3std6ranges3__45__cpo4nextE - _ZN34_INTERNAL_a2ed5e3d_4_k_cu_ddbd1ddf4cuda3std3__45__cpo7crbeginE)
_ZN34_INTERNAL_a2ed5e3d_4_k_cu_ddbd1ddf4cuda3std3__45__cpo7crbeginE:
	.zero		1
	.type		_ZN34_INTERNAL_a2ed5e3d_4_k_cu_ddbd1ddf4cuda3std6ranges3__45__cpo4nextE,@object
	.size		_ZN34_INTERNAL_a2ed5e3d_4_k_cu_ddbd1ddf4cuda3std6ranges3__45__cpo4nextE,(_ZN34_INTERNAL_a2ed5e3d_4_k_cu_ddbd1ddf4cuda3std6ranges3__45__cpo4swapE - _ZN34_INTERNAL_a2ed5e3d_4_k_cu_ddbd1ddf4cuda3std6ranges3__45__cpo4nextE)
_ZN34_INTERNAL_a2ed5e3d_4_k_cu_ddbd1ddf4cuda3std6ranges3__45__cpo4nextE:
	.zero		1
	.type		_ZN34_INTERNAL_a2ed5e3d_4_k_cu_ddbd1ddf4cuda3std6ranges3__45__cpo4swapE,@object
	.size		_ZN34_INTERNAL_a2ed5e3d_4_k_cu_ddbd1ddf4cuda3std6ranges3__45__cpo4swapE,(_ZN34_INTERNAL_a2ed5e3d_4_k_cu_ddbd1ddf6thrust24THRUST_300001_SM_1000_NS8cuda_cub10par_nosyncE - _ZN34_INTERNAL_a2ed5e3d_4_k_cu_ddbd1ddf4cuda3std6ranges3__45__cpo4swapE)
_ZN34_INTERNAL_a2ed5e3d_4_k_cu_ddbd1ddf4cuda3std6ranges3__45__cpo4swapE:
	.zero		1
	.type		_ZN34_INTERNAL_a2ed5e3d_4_k_cu_ddbd1ddf6thrust24THRUST_300001_SM_1000_NS8cuda_cub10par_nosyncE,@object
	.size		_ZN34_INTERNAL_a2ed5e3d_4_k_cu_ddbd1ddf6thrust24THRUST_300001_SM_1000_NS8cuda_cub10par_nosyncE,(_ZN34_INTERNAL_a2ed5e3d_4_k_cu_ddbd1ddf6thrust24THRUST_300001_SM_1000_NS12placeholders2_9E - _ZN34_INTERNAL_a2ed5e3d_4_k_cu_ddbd1ddf6thrust24THRUST_300001_SM_1000_NS8cuda_cub10par_nosyncE)
_ZN34_INTERNAL_a2ed5e3d_4_k_cu_ddbd1ddf6thrust24THRUST_300001_SM_1000_NS8cuda_cub10par_nosyncE:
	.zero		1
	.type		_ZN34_INTERNAL_a2ed5e3d_4_k_cu_ddbd1ddf6thrust24THRUST_300001_SM_1000_NS12placeholders2_9E,@object
	.size		_ZN34_INTERNAL_a2ed5e3d_4_k_cu_ddbd1ddf6thrust24THRUST_300001_SM_1000_NS12placeholders2_9E,(_ZN34_INTERNAL_a2ed5e3d_4_k_cu_ddbd1ddf4cuda3std3__436_GLOBAL__N__a2ed5e3d_4_k_cu_ddbd1ddf6ignoreE - _ZN34_INTERNAL_a2ed5e3d_4_k_cu_ddbd1ddf6thrust24THRUST_300001_SM_1000_NS12placeholders2_9E)
_ZN34_INTERNAL_a2ed5e3d_4_k_cu_ddbd1ddf6thrust24THRUST_300001_SM_1000_NS12placeholders2_9E:
	.zero		1
	.type		_ZN34_INTERNAL_a2ed5e3d_4_k_cu_ddbd1ddf4cuda3std3__436_GLOBAL__N__a2ed5e3d_4_k_cu_ddbd1ddf6ignoreE,@object
	.size		_ZN34_INTERNAL_a2ed5e3d_4_k_cu_ddbd1ddf4cuda3std3__436_GLOBAL__N__a2ed5e3d_4_k_cu_ddbd1ddf6ignoreE,(_ZN34_INTERNAL_a2ed5e3d_4_k_cu_ddbd1ddf4cuda3std6ranges3__45__cpo4dataE - _ZN34_INTERNAL_a2ed5e3d_4_k_cu_ddbd1ddf4cuda3std3__436_GLOBAL__N__a2ed5e3d_4_k_cu_ddbd1ddf6ignoreE)
_ZN34_INTERNAL_a2ed5e3d_4_k_cu_ddbd1ddf4cuda3std3__436_GLOBAL__N__a2ed5e3d_4_k_cu_ddbd1ddf6ignoreE:
	.zero		1
	.type		_ZN34_INTERNAL_a2ed5e3d_4_k_cu_ddbd1ddf4cuda3std6ranges3__45__cpo4dataE,@object
	.size		_ZN34_INTERNAL_a2ed5e3d_4_k_cu_ddbd1ddf4cuda3std6ranges3__45__cpo4dataE,(_ZN34_INTERNAL_a2ed5e3d_4_k_cu_ddbd1ddf6thrust24THRUST_300001_SM_1000_NS12placeholders2_1E - _ZN34_INTERNAL_a2ed5e3d_4_k_cu_ddbd1ddf4cuda3std6ranges3__45__cpo4dataE)
_ZN34_INTERNAL_a2ed5e3d_4_k_cu_ddbd1ddf4cuda3std6ranges3__45__cpo4dataE:
	.zero		1
	.type		_ZN34_INTERNAL_a2ed5e3d_4_k_cu_ddbd1ddf6thrust24THRUST_300001_SM_1000_NS12placeholders2_1E,@object
	.size		_ZN34_INTERNAL_a2ed5e3d_4_k_cu_ddbd1ddf6thrust24THRUST_300001_SM_1000_NS12placeholders2_1E,(_ZN34_INTERNAL_a2ed5e3d_4_k_cu_ddbd1ddf4cuda3std3__45__cpo5beginE - _ZN34_INTERNAL_a2ed5e3d_4_k_cu_ddbd1ddf6thrust24THRUST_300001_SM_1000_NS12placeholders2_1E)
_ZN34_INTERNAL_a2ed5e3d_4_k_cu_ddbd1ddf6thrust24THRUST_300001_SM_1000_NS12placeholders2_1E:
	.zero		1
	.type		_ZN34_INTERNAL_a2ed5e3d_4_k_cu_ddbd1ddf4cuda3std3__45__cpo5beginE,@object
	.size		_ZN34_INTERNAL_a2ed5e3d_4_k_cu_ddbd1ddf4cuda3std3__45__cpo5beginE,(_ZN34_INTERNAL_a2ed5e3d_4_k_cu_ddbd1ddf4cuda3std6ranges3__45__cpo5beginE - _ZN34_INTERNAL_a2ed5e3d_4_k_cu_ddbd1ddf4cuda3std3__45__cpo5beginE)
_ZN34_INTERNAL_a2ed5e3d_4_k_cu_ddbd1ddf4cuda3std3__45__cpo5beginE:
	.zero		1
	.type		_ZN34_INTERNAL_a2ed5e3d_4_k_cu_ddbd1ddf4cuda3std6ranges3__45__cpo5beginE,@object
	.size		_ZN34_INTERNAL_a2ed5e3d_4_k_cu_ddbd1ddf4cuda3std6ranges3__45__cpo5beginE,(_ZN34_INTERNAL_a2ed5e3d_4_k_cu_ddbd1ddf6thrust24THRUST_300001_SM_1000_NS12placeholders2_5E - _ZN34_INTERNAL_a2ed5e3d_4_k_cu_ddbd1ddf4cuda3std6ranges3__45__cpo5beginE)
_ZN34_INTERNAL_a2ed5e3d_4_k_cu_ddbd1ddf4cuda3std6ranges3__45__cpo5beginE:
	.zero		1
	.type		_ZN34_INTERNAL_a2ed5e3d_4_k_cu_ddbd1ddf6thrust24THRUST_300001_SM_1000_NS12placeholders2_5E,@object
	.size		_ZN34_INTERNAL_a2ed5e3d_4_k_cu_ddbd1ddf6thrust24THRUST_300001_SM_1000_NS12placeholders2_5E,(_ZN34_INTERNAL_a2ed5e3d_4_k_cu_ddbd1ddf4cuda3std3__45__cpo6rbeginE - _ZN34_INTERNAL_a2ed5e3d_4_k_cu_ddbd1ddf6thrust24THRUST_300001_SM_1000_NS12placeholders2_5E)
_ZN34_INTERNAL_a2ed5e3d_4_k_cu_ddbd1ddf6thrust24THRUST_300001_SM_1000_NS12placeholders2_5E:
	.zero		1
	.type		_ZN34_INTERNAL_a2ed5e3d_4_k_cu_ddbd1ddf4cuda3std3__45__cpo6rbeginE,@object
	.size		_ZN34_INTERNAL_a2ed5e3d_4_k_cu_ddbd1ddf4cuda3std3__45__cpo6rbeginE,(_ZN34_INTERNAL_a2ed5e3d_4_k_cu_ddbd1ddf4cuda3std6ranges3__45__cpo7advanceE - _ZN34_INTERNAL_a2ed5e3d_4_k_cu_ddbd1ddf4cuda3std3__45__cpo6rbeginE)
_ZN34_INTERNAL_a2ed5e3d_4_k_cu_ddbd1ddf4cuda3std3__45__cpo6rbeginE:
	.zero		1
	.type		_ZN34_INTERNAL_a2ed5e3d_4_k_cu_ddbd1ddf4cuda3std6ranges3__45__cpo7advanceE,@object
	.size		_ZN34_INTERNAL_a2ed5e3d_4_k_cu_ddbd1ddf4cuda3std6ranges3__45__cpo7advanceE,(_ZN34_INTERNAL_a2ed5e3d_4_k_cu_ddbd1ddf4cuda3std3__47nulloptE - _ZN34_INTERNAL_a2ed5e3d_4_k_cu_ddbd1ddf4cuda3std6ranges3__45__cpo7advanceE)
_ZN34_INTERNAL_a2ed5e3d_4_k_cu_ddbd1ddf4cuda3std6ranges3__45__cpo7advanceE:
	.zero		1
	.type		_ZN34_INTERNAL_a2ed5e3d_4_k_cu_ddbd1ddf4cuda3std3__47nulloptE,@object
	.size		_ZN34_INTERNAL_a2ed5e3d_4_k_cu_ddbd1ddf4cuda3std3__47nulloptE,(_ZN34_INTERNAL_a2ed5e3d_4_k_cu_ddbd1ddf4cuda3std6ranges3__45__cpo8distanceE - _ZN34_INTERNAL_a2ed5e3d_4_k_cu_ddbd1ddf4cuda3std3__47nulloptE)
_ZN34_INTERNAL_a2ed5e3d_4_k_cu_ddbd1ddf4cuda3std3__47nulloptE:
	.zero		1
	.type		_ZN34_INTERNAL_a2ed5e3d_4_k_cu_ddbd1ddf4cuda3std6ranges3__45__cpo8distanceE,@object
	.size		_ZN34_INTERNAL_a2ed5e3d_4_k_cu_ddbd1ddf4cuda3std6ranges3__45__cpo8distanceE,(_ZN34_INTERNAL_a2ed5e3d_4_k_cu_ddbd1ddf6thrust24THRUST_300001_SM_1000_NS12placeholders3_10E - _ZN34_INTERNAL_a2ed5e3d_4_k_cu_ddbd1ddf4cuda3std6ranges3__45__cpo8distanceE)
_ZN34_INTERNAL_a2ed5e3d_4_k_cu_ddbd1ddf4cuda3std6ranges3__45__cpo8distanceE:
	.zero		1
	.type		_ZN34_INTERNAL_a2ed5e3d_4_k_cu_ddbd1ddf6thrust24THRUST_300001_SM_1000_NS12placeholders3_10E,@object
	.size		_ZN34_INTERNAL_a2ed5e3d_4_k_cu_ddbd1ddf6thrust24THRUST_300001_SM_1000_NS12placeholders3_10E,(_ZN34_INTERNAL_a2ed5e3d_4_k_cu_ddbd1ddf4cuda3std3__419piecewise_constructE - _ZN34_INTERNAL_a2ed5e3d_4_k_cu_ddbd1ddf6thrust24THRUST_300001_SM_1000_NS12placeholders3_10E)
_ZN34_INTERNAL_a2ed5e3d_4_k_cu_ddbd1ddf6thrust24THRUST_300001_SM_1000_NS12placeholders3_10E:
	.zero		1
	.type		_ZN34_INTERNAL_a2ed5e3d_4_k_cu_ddbd1ddf4cuda3std3__419piecewise_constructE,@object
	.size		_ZN34_INTERNAL_a2ed5e3d_4_k_cu_ddbd1ddf4cuda3std3__419piecewise_constructE,(_ZN34_INTERNAL_a2ed5e3d_4_k_cu_ddbd1ddf4cuda3std6ranges3__45__cpo5cdataE - _ZN34_INTERNAL_a2ed5e3d_4_k_cu_ddbd1ddf4cuda3std3__419piecewise_constructE)
_ZN34_INTERNAL_a2ed5e3d_4_k_cu_ddbd1ddf4cuda3std3__419piecewise_constructE:
	.zero		1
	.type		_ZN34_INTERNAL_a2ed5e3d_4_k_cu_ddbd1ddf4cuda3std6ranges3__45__cpo5cdataE,@object
	.size		_ZN34_INTERNAL_a2ed5e3d_4_k_cu_ddbd1ddf4cuda3std6ranges3__45__cpo5cdataE,(_ZN34_INTERNAL_a2ed5e3d_4_k_cu_ddbd1ddf6thrust24THRUST_300001_SM_1000_NS12placeholders2_2E - _ZN34_INTERNAL_a2ed5e3d_4_k_cu_ddbd1ddf4cuda3std6ranges3__45__cpo5cdataE)
_ZN34_INTERNAL_a2ed5e3d_4_k_cu_ddbd1ddf4cuda3std6ranges3__45__cpo5cdataE:
	.zero		1
	.type		_ZN34_INTERNAL_a2ed5e3d_4_k_cu_ddbd1ddf6thrust24THRUST_300001_SM_1000_NS12placeholders2_2E,@object
	.size		_ZN34_INTERNAL_a2ed5e3d_4_k_cu_ddbd1ddf6thrust24THRUST_300001_SM_1000_NS12placeholders2_2E,(_ZN34_INTERNAL_a2ed5e3d_4_k_cu_ddbd1ddf4cuda3std3__45__cpo3endE - _ZN34_INTERNAL_a2ed5e3d_4_k_cu_ddbd1ddf6thrust24THRUST_300001_SM_1000_NS12placeholders2_2E)
_ZN34_INTERNAL_a2ed5e3d_4_k_cu_ddbd1ddf6thrust24THRUST_300001_SM_1000_NS12placeholders2_2E:
	.zero		1
	.type		_ZN34_INTERNAL_a2ed5e3d_4_k_cu_ddbd1ddf4cuda3std3__45__cpo3endE,@object
	.size		_ZN34_INTERNAL_a2ed5e3d_4_k_cu_ddbd1ddf4cuda3std3__45__cpo3endE,(_ZN34_INTERNAL_a2ed5e3d_4_k_cu_ddbd1ddf4cuda3std6ranges3__45__cpo3endE - _ZN34_INTERNAL_a2ed5e3d_4_k_cu_ddbd1ddf4cuda3std3__45__cpo3endE)
_ZN34_INTERNAL_a2ed5e3d_4_k_cu_ddbd1ddf4cuda3std3__45__cpo3endE:
	.zero		1
	.type		_ZN34_INTERNAL_a2ed5e3d_4_k_cu_ddbd1ddf4cuda3std6ranges3__45__cpo3endE,@object
	.size		_ZN34_INTERNAL_a2ed5e3d_4_k_cu_ddbd1ddf4cuda3std6ranges3__45__cpo3endE,(_ZN34_INTERNAL_a2ed5e3d_4_k_cu_ddbd1ddf6thrust24THRUST_300001_SM_1000_NS12placeholders2_6E - _ZN34_INTERNAL_a2ed5e3d_4_k_cu_ddbd1ddf4cuda3std6ranges3__45__cpo3endE)
_ZN34_INTERNAL_a2ed5e3d_4_k_cu_ddbd1ddf4cuda3std6ranges3__45__cpo3endE:
	.zero		1
	.type		_ZN34_INTERNAL_a2ed5e3d_4_k_cu_ddbd1ddf6thrust24THRUST_300001_SM_1000_NS12placeholders2_6E,@object
	.size		_ZN34_INTERNAL_a2ed5e3d_4_k_cu_ddbd1ddf6thrust24THRUST_300001_SM_1000_NS12placeholders2_6E,(_ZN34_INTERNAL_a2ed5e3d_4_k_cu_ddbd1ddf4cuda3std3__45__cpo4rendE - _ZN34_INTERNAL_a2ed5e3d_4_k_cu_ddbd1ddf6thrust24THRUST_300001_SM_1000_NS12placeholders2_6E)
_ZN34_INTERNAL_a2ed5e3d_4_k_cu_ddbd1ddf6thrust24THRUST_300001_SM_1000_NS12placeholders2_6E:
	.zero		1
	.type		_ZN34_INTERNAL_a2ed5e3d_4_k_cu_ddbd1ddf4cuda3std3__45__cpo4rendE,@object
	.size		_ZN34_INTERNAL_a2ed5e3d_4_k_cu_ddbd1ddf4cuda3std3__45__cpo4rendE,(_ZN34_INTERNAL_a2ed5e3d_4_k_cu_ddbd1ddf4cuda3std6ranges3__45__cpo9iter_swapE - _ZN34_INTERNAL_a2ed5e3d_4_k_cu_ddbd1ddf4cuda3std3__45__cpo4rendE)
_ZN34_INTERNAL_a2ed5e3d_4_k_cu_ddbd1ddf4cuda3std3__45__cpo4rendE:
	.zero		1
	.type		_ZN34_INTERNAL_a2ed5e3d_4_k_cu_ddbd1ddf4cuda3std6ranges3__45__cpo9iter_swapE,@object
	.size		_ZN34_INTERNAL_a2ed5e3d_4_k_cu_ddbd1ddf4cuda3std6ranges3__45__cpo9iter_swapE,(_ZN34_INTERNAL_a2ed5e3d_4_k_cu_ddbd1ddf4cuda3std3__48unexpectE - _ZN34_INTERNAL_a2ed5e3d_4_k_cu_ddbd1ddf4cuda3std6ranges3__45__cpo9iter_swapE)
_ZN34_INTERNAL_a2ed5e3d_4_k_cu_ddbd1ddf4cuda3std6ranges3__45__cpo9iter_swapE:
	.zero		1
	.type		_ZN34_INTERNAL_a2ed5e3d_4_k_cu_ddbd1ddf4cuda3std3__48unexpectE,@object
	.size		_ZN34_INTERNAL_a2ed5e3d_4_k_cu_ddbd1ddf4cuda3std3__48unexpectE,(_ZN34_INTERNAL_a2ed5e3d_4_k_cu_ddbd1ddf6thrust24THRUST_300001_SM_1000_NS8cuda_cub3parE - _ZN34_INTERNAL_a2ed5e3d_4_k_cu_ddbd1ddf4cuda3std3__48unexpectE)
_ZN34_INTERNAL_a2ed5e3d_4_k_cu_ddbd1ddf4cuda3std3__48unexpectE:
	.zero		1
	.type		_ZN34_INTERNAL_a2ed5e3d_4_k_cu_ddbd1ddf6thrust24THRUST_300001_SM_1000_NS8cuda_cub3parE,@object
	.size		_ZN34_INTERNAL_a2ed5e3d_4_k_cu_ddbd1ddf6thrust24THRUST_300001_SM_1000_NS8cuda_cub3parE,(_ZN34_INTERNAL_a2ed5e3d_4_k_cu_ddbd1ddf6thrust24THRUST_300001_SM_1000_NS12placeholders2_4E - _ZN34_INTERNAL_a2ed5e3d_4_k_cu_ddbd1ddf6thrust24THRUST_300001_SM_1000_NS8cuda_cub3parE)
_ZN34_INTERNAL_a2ed5e3d_4_k_cu_ddbd1ddf6thrust24THRUST_300001_SM_1000_NS8cuda_cub3parE:
	.zero		1
	.type		_ZN34_INTERNAL_a2ed5e3d_4_k_cu_ddbd1ddf6thrust24THRUST_300001_SM_1000_NS12placeholders2_4E,@object
	.size		_ZN34_INTERNAL_a2ed5e3d_4_k_cu_ddbd1ddf6thrust24THRUST_300001_SM_1000_NS12placeholders2_4E,(_ZN34_INTERNAL_a2ed5e3d_4_k_cu_ddbd1ddf4cuda3std3__45__cpo4cendE - _ZN34_INTERNAL_a2ed5e3d_4_k_cu_ddbd1ddf6thrust24THRUST_300001_SM_1000_NS12placeholders2_4E)
_ZN34_INTERNAL_a2ed5e3d_4_k_cu_ddbd1ddf6thrust24THRUST_300001_SM_1000_NS12placeholders2_4E:
	.zero		1
	.type		_ZN34_INTERNAL_a2ed5e3d_4_k_cu_ddbd1ddf4cuda3std3__45__cpo4cendE,@object
	.size		_ZN34_INTERNAL_a2ed5e3d_4_k_cu_ddbd1ddf4cuda3std3__45__cpo4cendE,(_ZN34_INTERNAL_a2ed5e3d_4_k_cu_ddbd1ddf4cuda3std6ranges3__45__cpo4cendE - _ZN34_INTERNAL_a2ed5e3d_4_k_cu_ddbd1ddf4cuda3std3__45__cpo4cendE)
_ZN34_INTERNAL_a2ed5e3d_4_k_cu_ddbd1ddf4cuda3std3__45__cpo4cendE:
	.zero		1
	.type		_ZN34_INTERNAL_a2ed5e3d_4_k_cu_ddbd1ddf4cuda3std6ranges3__45__cpo4cendE,@object
	.size		_ZN34_INTERNAL_a2ed5e3d_4_k_cu_ddbd1ddf4cuda3std6ranges3__45__cpo4cendE,(_ZN34_INTERNAL_a2ed5e3d_4_k_cu_ddbd1ddf4cuda3std3__420unreachable_sentinelE - _ZN34_INTERNAL_a2ed5e3d_4_k_cu_ddbd1ddf4cuda3std6ranges3__45__cpo4cendE)
_ZN34_INTERNAL_a2ed5e3d_4_k_cu_ddbd1ddf4cuda3std6ranges3__45__cpo4cendE:
	.zero		1
	.type		_ZN34_INTERNAL_a2ed5e3d_4_k_cu_ddbd1ddf4cuda3std3__420unreachable_sentinelE,@object
	.size		_ZN34_INTERNAL_a2ed5e3d_4_k_cu_ddbd1ddf4cuda3std3__420unreachable_sentinelE,(_ZN34_INTERNAL_a2ed5e3d_4_k_cu_ddbd1ddf4cuda3std6ranges3__45__cpo5ssizeE - _ZN34_INTERNAL_a2ed5e3d_4_k_cu_ddbd1ddf4cuda3std3__420unreachable_sentinelE)
_ZN34_INTERNAL_a2ed5e3d_4_k_cu_ddbd1ddf4cuda3std3__420unreachable_sentinelE:
	.zero		1
	.type		_ZN34_INTERNAL_a2ed5e3d_4_k_cu_ddbd1ddf4cuda3std6ranges3__45__cpo5ssizeE,@object
	.size		_ZN34_INTERNAL_a2ed5e3d_4_k_cu_ddbd1ddf4cuda3std6ranges3__45__cpo5ssizeE,(_ZN34_INTERNAL_a2ed5e3d_4_k_cu_ddbd1ddf6thrust24THRUST_300001_SM_1000_NS12placeholders2_8E - _ZN34_INTERNAL_a2ed5e3d_4_k_cu_ddbd1ddf4cuda3std6ranges3__45__cpo5ssizeE)
_ZN34_INTERNAL_a2ed5e3d_4_k_cu_ddbd1ddf4cuda3std6ranges3__45__cpo5ssizeE:
	.zero		1
	.type		_ZN34_INTERNAL_a2ed5e3d_4_k_cu_ddbd1ddf6thrust24THRUST_300001_SM_1000_NS12placeholders2_8E,@object
	.size		_ZN34_INTERNAL_a2ed5e3d_4_k_cu_ddbd1ddf6thrust24THRUST_300001_SM_1000_NS12placeholders2_8E,(_ZN34_INTERNAL_a2ed5e3d_4_k_cu_ddbd1ddf4cuda3std3__45__cpo5crendE - _ZN34_INTERNAL_a2ed5e3d_4_k_cu_ddbd1ddf6thrust24THRUST_300001_SM_1000_NS12placeholders2_8E)
_ZN34_INTERNAL_a2ed5e3d_4_k_cu_ddbd1ddf6thrust24THRUST_300001_SM_1000_NS12placeholders2_8E:
	.zero		1
	.type		_ZN34_INTERNAL_a2ed5e3d_4_k_cu_ddbd1ddf4cuda3std3__45__cpo5crendE,@object
	.size		_ZN34_INTERNAL_a2ed5e3d_4_k_cu_ddbd1ddf4cuda3std3__45__cpo5crendE,(_ZN34_INTERNAL_a2ed5e3d_4_k_cu_ddbd1ddf4cuda3std6ranges3__45__cpo4prevE - _ZN34_INTERNAL_a2ed5e3d_4_k_cu_ddbd1ddf4cuda3std3__45__cpo5crendE)
_ZN34_INTERNAL_a2ed5e3d_4_k_cu_ddbd1ddf4cuda3std3__45__cpo5crendE:
	.zero		1
	.type		_ZN34_INTERNAL_a2ed5e3d_4_k_cu_ddbd1ddf4cuda3std6ranges3__45__cpo4prevE,@object
	.size		_ZN34_INTERNAL_a2ed5e3d_4_k_cu_ddbd1ddf4cuda3std6ranges3__45__cpo4prevE,(_ZN34_INTERNAL_a2ed5e3d_4_k_cu_ddbd1ddf4cuda3std6ranges3__45__cpo9iter_moveE - _ZN34_INTERNAL_a2ed5e3d_4_k_cu_ddbd1ddf4cuda3std6ranges3__45__cpo4prevE)
_ZN34_INTERNAL_a2ed5e3d_4_k_cu_ddbd1ddf4cuda3std6ranges3__45__cpo4prevE:
	.zero		1
	.type		_ZN34_INTERNAL_a2ed5e3d_4_k_cu_ddbd1ddf4cuda3std6ranges3__45__cpo9iter_moveE,@object
	.size		_ZN34_INTERNAL_a2ed5e3d_4_k_cu_ddbd1ddf4cuda3std6ranges3__45__cpo9iter_moveE,(_ZN34_INTERNAL_a2ed5e3d_4_k_cu_ddbd1ddf6thrust24THRUST_300001_SM_1000_NS6system6detail10sequential3seqE - _ZN34_INTERNAL_a2ed5e3d_4_k_cu_ddbd1ddf4cuda3std6ranges3__45__cpo9iter_moveE)
_ZN34_INTERNAL_a2ed5e3d_4_k_cu_ddbd1ddf4cuda3std6ranges3__45__cpo9iter_moveE:
	.zero		1
	.type		_ZN34_INTERNAL_a2ed5e3d_4_k_cu_ddbd1ddf6thrust24THRUST_300001_SM_1000_NS6system6detail10sequential3seqE,@object
	.size		_ZN34_INTERNAL_a2ed5e3d_4_k_cu_ddbd1ddf6thrust24THRUST_300001_SM_1000_NS6system6detail10sequential3seqE,(.L_31 - _ZN34_INTERNAL_a2ed5e3d_4_k_cu_ddbd1ddf6thrust24THRUST_300001_SM_1000_NS6system6detail10sequential3seqE)
_ZN34_INTERNAL_a2ed5e3d_4_k_cu_ddbd1ddf6thrust24THRUST_300001_SM_1000_NS6system6detail10sequential3seqE:
	.zero		1
.L_31:


//--------------------- .nv.constant0._ZN3cub18CUB_300001_SM_10006detail8for_each13static_kernelINS2_12policy_hub_t12policy_500_tElN6thrust24THRUST_300001_SM_1000_NS8cuda_cub6__fill7functorINS7_6detail15normal_iteratorINS7_10device_ptrIiEEEEiEEEEvT0_T1_ --------------------------
	.section	.nv.constant0._ZN3cub18CUB_300001_SM_10006detail8for_each13static_kernelINS2_12policy_hub_t12policy_500_tElN6thrust24THRUST_300001_SM_1000_NS8cuda_cub6__fill7functorINS7_6detail15normal_iteratorINS7_10device_ptrIiEEEEiEEEEvT0_T1_,"a",@progbits
	.sectionflags	@""
	.align	4
.nv.constant0._ZN3cub18CUB_300001_SM_10006detail8for_each13static_kernelINS2_12policy_hub_t12policy_500_tElN6thrust24THRUST_300001_SM_1000_NS8cuda_cub6__fill7functorINS7_6detail15normal_iteratorINS7_10device_ptrIiEEEEiEEEEvT0_T1_:
	.zero		920


//--------------------- .nv.constant0._ZN3cub18CUB_300001_SM_10006detail8for_each13static_kernelINS2_12policy_hub_t12policy_500_tElN6thrust24THRUST_300001_SM_1000_NS8cuda_cub6__fill7functorINS7_6detail15normal_iteratorINS7_10device_ptrIbEEEEbEEEEvT0_T1_ --------------------------
	.section	.nv.constant0._ZN3cub18CUB_300001_SM_10006detail8for_each13static_kernelINS2_12policy_hub_t12policy_500_tElN6thrust24THRUST_300001_SM_1000_NS8cuda_cub6__fill7functorINS7_6detail15normal_iteratorINS7_10device_ptrIbEEEEbEEEEvT0_T1_,"a",@progbits
	.sectionflags	@""
	.align	4
.nv.constant0._ZN3cub18CUB_300001_SM_10006detail8for_each13static_kernelINS2_12policy_hub_t12policy_500_tElN6thrust24THRUST_300001_SM_1000_NS8cuda_cub6__fill7functorINS7_6detail15normal_iteratorINS7_10device_ptrIbEEEEbEEEEvT0_T1_:
	.zero		920


//--------------------- .nv.constant0._ZN3cub18CUB_300001_SM_10006detail8for_each13static_kernelINS2_12policy_hub_t12policy_500_tEmN6thrust24THRUST_300001_SM_1000_NS8cuda_cub20__uninitialized_fill7functorINS7_10device_ptrIbEEbEEEEvT0_T1_ --------------------------
	.section	.nv.constant0._ZN3cub18CUB_300001_SM_10006detail8for_each13static_kernelINS2_12policy_hub_t12policy_500_tEmN6thrust24THRUST_300001_SM_1000_NS8cuda_cub20__uninitialized_fill7functorINS7_10device_ptrIbEEbEEEEvT0_T1_,"a",@progbits
	.sectionflags	@""
	.align	4
.nv.constant0._ZN3cub18CUB_300001_SM_10006detail8for_each13static_kernelINS2_12policy_hub_t12policy_500_tEmN6thrust24THRUST_300001_SM_1000_NS8cuda_cub20__uninitialized_fill7functorINS7_10device_ptrIbEEbEEEEvT0_T1_:
	.zero		920


//--------------------- .nv.constant0._ZN3cub18CUB_300001_SM_10006detail8for_each13static_kernelINS2_12policy_hub_t12policy_500_tEmN6thrust24THRUST_300001_SM_1000_NS8cuda_cub20__uninitialized_fill7functorINS7_10device_ptrIiEEiEEEEvT0_T1_ --------------------------
	.section	.nv.constant0._ZN3cub18CUB_300001_SM_10006detail8for_each13static_kernelINS2_12policy_hub_t12policy_500_tEmN6thrust24THRUST_300001_SM_1000_NS8cuda_cub20__uninitialized_fill7functorINS7_10device_ptrIiEEiEEEEvT0_T1_,"a",@progbits
	.sectionflags	@""
	.align	4
.nv.constant0._ZN3cub18CUB_300001_SM_10006detail8for_each13static_kernelINS2_12policy_hub_t12policy_500_tEmN6thrust24THRUST_300001_SM_1000_NS8cuda_cub20__uninitialized_fill7functorINS7_10device_ptrIiEEiEEEEvT0_T1_:
	.zero		920


//--------------------- .nv.constant0._ZN3cub18CUB_300001_SM_10006detail11EmptyKernelIvEEvv --------------------------
	.section	.nv.constant0._ZN3cub18CUB_300001_SM_10006detail11EmptyKernelIvEEvv,"a",@progbits
	.sectionflags	@""
	.align	4
.nv.constant0._ZN3cub18CUB_300001_SM_10006detail11EmptyKernelIvEEvv:
	.zero		896


//--------------------- .nv.constant0._Z27dialsDijkstra3D_CUDA_KernelPiS_S_S_iiiiiPb --------------------------
	.section	.nv.constant0._Z27dialsDijkstra3D_CUDA_KernelPiS_S_S_iiiiiPb,"a",@progbits
	.sectionflags	@""
	.align	4
.nv.constant0._Z27dialsDijkstra3D_CUDA_KernelPiS_S_S_iiiiiPb:
	.zero		960


//--------------------- SYMBOLS --------------------------

	.type		.nv.reservedSmem.offset0,@object
	.size		.nv.reservedSmem.offset0,0x4
